	.target	sm_90a

	.elftype	@"ET_EXEC"


//--------------------- .note.nv.tkinfo           --------------------------
	.section	.note.nv.tkinfo,"",@"SHT_NOTE"
	.sectionflags	@"SHF_NOTE_NV_TKINFO"
	.tkinfo
        /*0018*/ 	.word	0x00000002
        /*0030*/ 	.string	""
        /*0030*/ 	.string	"ptxas"
        /*0030*/ 	.string	"Cuda compilation tools, release 13.0, V13.0.88"
        /*0030*/ 	.string	"Build cuda_13.0.r13.0/compiler.36424714_0"
        /*0030*/ 	.string	"-arch sm_90a -m 64 "



//--------------------- .note.nv.cuinfo           --------------------------
	.section	.note.nv.cuinfo,"",@"SHT_NOTE"
	.sectionflags	@"SHF_NOTE_NV_CUINFO"
        /*0018*/ 	.short	0x0002
        /*001a*/ 	.short	0x005a
        /*001c*/ 	.short	0x0082
	.zero		2


//--------------------- .nv.info                  --------------------------
	.section	.nv.info,"",@"SHT_CUDA_INFO"
	.align	4


	//----- nvinfo : EIATTR_REGCOUNT
	.align		4
        /*0000*/ 	.byte	0x04, 0x2f
        /*0002*/ 	.short	(.L_12 - .L_11)
	.align		4
.L_11:
        /*0004*/ 	.word	index@(_ZN7cutlass13device_kernelINS_4gemm6kernel13GemmUniversalIN4cute5tupleIJiiiiEEENS1_10collective13CollectiveMmaINS1_37MainloopSm90TmaGmmaWarpSpecializedFP8ILi3ENS5_IJNS4_1CILi1EEESB_SB_EEENS1_35KernelTmaWarpSpecializedCooperativeEEENS5_IJNSA_ILi256EEENSA_ILi128EEENSA_ILi64EEEEEENS_12float_e5m2_tENS5_IJlSB_lEEESJ_SK_NS4_8TiledMMAINS4_8MMA_AtomIJNS4_4SM904GMMA31MMA_64x128x32_F32E5M2E5M2_SS_TNILNSO_7ScaleInE1ELSQ_1EEEEEENS4_6LayoutINS5_IJNSA_ILi2EEESB_SB_EEENS5_IJSB_NSA_ILi0EEESW_EEEEENS5_IJNS4_10UnderscoreESZ_SZ_EEEEENS4_13SM90_TMA_LOADENS4_14ComposedLayoutINS4_7SwizzleILi2ELi4ELi3EEENS4_18smem_ptr_flag_bitsILi8EEENST_INS5_IJNSA_ILi8EEESH_EEENS5_IJSH_SB_EEEEEEEvNS4_8identityES12_S1C_vS1D_EENS_8epilogue10collective6detail29Sm90TmaWarpSpecializedAdapterINS1G_15DefaultEpilogueISJ_SK_SK_NS1F_6thread17LinearCombinationISJ_Li1EffLNS1K_9ScaleType4KindE0ELNS_15FloatRoundStyleE2ESJ_EENS1_15EpilogueDefaultEEEEEvvEEEEvNT_6ParamsE)
        /*0008*/ 	.word	0x000000a8


	//----- nvinfo : EIATTR_FRAME_SIZE
	.align		4
.L_12:
        /*000c*/ 	.byte	0x04, 0x11
        /*000e*/ 	.short	(.L_14 - .L_13)
	.align		4
.L_13:
        /*0010*/ 	.word	index@(_ZN7cutlass13device_kernelINS_4gemm6kernel13GemmUniversalIN4cute5tupleIJiiiiEEENS1_10collective13CollectiveMmaINS1_37MainloopSm90TmaGmmaWarpSpecializedFP8ILi3ENS5_IJNS4_1CILi1EEESB_SB_EEENS1_35KernelTmaWarpSpecializedCooperativeEEENS5_IJNSA_ILi256EEENSA_ILi128EEENSA_ILi64EEEEEENS_12float_e5m2_tENS5_IJlSB_lEEESJ_SK_NS4_8TiledMMAINS4_8MMA_AtomIJNS4_4SM904GMMA31MMA_64x128x32_F32E5M2E5M2_SS_TNILNSO_7ScaleInE1ELSQ_1EEEEEENS4_6LayoutINS5_IJNSA_ILi2EEESB_SB_EEENS5_IJSB_NSA_ILi0EEESW_EEEEENS5_IJNS4_10UnderscoreESZ_SZ_EEEEENS4_13SM90_TMA_LOADENS4_14ComposedLayoutINS4_7SwizzleILi2ELi4ELi3EEENS4_18smem_ptr_flag_bitsILi8EEENST_INS5_IJNSA_ILi8EEESH_EEENS5_IJSH_SB_EEEEEEEvNS4_8identityES12_S1C_vS1D_EENS_8epilogue10collective6detail29Sm90TmaWarpSpecializedAdapterINS1G_15DefaultEpilogueISJ_SK_SK_NS1F_6thread17LinearCombinationISJ_Li1EffLNS1K_9ScaleType4KindE0ELNS_15FloatRoundStyleE2ESJ_EENS1_15EpilogueDefaultEEEEEvvEEEEvNT_6ParamsE)
        /*0014*/ 	.word	0x000000f8


	//----- nvinfo : EIATTR_MIN_STACK_SIZE
	.align		4
.L_14:
        /*0018*/ 	.byte	0x04, 0x12
        /*001a*/ 	.short	(.L_16 - .L_15)
	.align		4
.L_15:
        /*001c*/ 	.word	index@(_ZN7cutlass13device_kernelINS_4gemm6kernel13GemmUniversalIN4cute5tupleIJiiiiEEENS1_10collective13CollectiveMmaINS1_37MainloopSm90TmaGmmaWarpSpecializedFP8ILi3ENS5_IJNS4_1CILi1EEESB_SB_EEENS1_35KernelTmaWarpSpecializedCooperativeEEENS5_IJNSA_ILi256EEENSA_ILi128EEENSA_ILi64EEEEEENS_12float_e5m2_tENS5_IJlSB_lEEESJ_SK_NS4_8TiledMMAINS4_8MMA_AtomIJNS4_4SM904GMMA31MMA_64x128x32_F32E5M2E5M2_SS_TNILNSO_7ScaleInE1ELSQ_1EEEEEENS4_6LayoutINS5_IJNSA_ILi2EEESB_SB_EEENS5_IJSB_NSA_ILi0EEESW_EEEEENS5_IJNS4_10UnderscoreESZ_SZ_EEEEENS4_13SM90_TMA_LOADENS4_14ComposedLayoutINS4_7SwizzleILi2ELi4ELi3EEENS4_18smem_ptr_flag_bitsILi8EEENST_INS5_IJNSA_ILi8EEESH_EEENS5_IJSH_SB_EEEEEEEvNS4_8identityES12_S1C_vS1D_EENS_8epilogue10collective6detail29Sm90TmaWarpSpecializedAdapterINS1G_15DefaultEpilogueISJ_SK_SK_NS1F_6thread17LinearCombinationISJ_Li1EffLNS1K_9ScaleType4KindE0ELNS_15FloatRoundStyleE2ESJ_EENS1_15EpilogueDefaultEEEEEvvEEEEvNT_6ParamsE)
        /*0020*/ 	.word	0x000000f8
.L_16:


//--------------------- .nv.compat                --------------------------
	.section	.nv.compat,"",@"SHT_CUDA_COMPAT_INFO"
	.align	4
        /*0000*/ 	.byte	0x02, 0x09, 0x01, 0x00, 0x02, 0x02, 0x04, 0x00, 0x02, 0x05, 0x05, 0x00, 0x03, 0x07, 0x01, 0x01
        /*0010*/ 	.byte	0x02, 0x03, 0x01, 0x00, 0x02, 0x06, 0x01, 0x00, 0x04, 0x0b, 0x08, 0x00, 0x00, 0x00, 0x00, 0x00
        /*0020*/ 	.byte	0x00, 0x00, 0x00, 0x00


//--------------------- .nv.info._ZN7cutlass13device_kernelINS_4gemm6kernel13GemmUniversalIN4cute5tupleIJiiiiEEENS1_10collective13CollectiveMmaINS1_37MainloopSm90TmaGmmaWarpSpecializedFP8ILi3ENS5_IJNS4_1CILi1EEESB_SB_EEENS1_35KernelTmaWarpSpecializedCooperativeEEENS5_IJNSA_ILi256EEENSA_ILi128EEENSA_ILi64EEEEEENS_12float_e5m2_tENS5_IJlSB_lEEESJ_SK_NS4_8TiledMMAINS4_8MMA_AtomIJNS4_4SM904GMMA31MMA_64x128x32_F32E5M2E5M2_SS_TNILNSO_7ScaleInE1ELSQ_1EEEEEENS4_6LayoutINS5_IJNSA_ILi2EEESB_SB_EEENS5_IJSB_NSA_ILi0EEESW_EEEEENS5_IJNS4_10UnderscoreESZ_SZ_EEEEENS4_13SM90_TMA_LOADENS4_14ComposedLayoutINS4_7SwizzleILi2ELi4ELi3EEENS4_18smem_ptr_flag_bitsILi8EEENST_INS5_IJNSA_ILi8EEESH_EEENS5_IJSH_SB_EEEEEEEvNS4_8identityES12_S1C_vS1D_EENS_8epilogue10collective6detail29Sm90TmaWarpSpecializedAdapterINS1G_15DefaultEpilogueISJ_SK_SK_NS1F_6thread17LinearCombinationISJ_Li1EffLNS1K_9ScaleType4KindE0ELNS_15FloatRoundStyleE2ESJ_EENS1_15EpilogueDefaultEEEEEvvEEEEvNT_6ParamsE --------------------------
	.section	.nv.info._ZN7cutlass13device_kernelINS_4gemm6kernel13GemmUniversalIN4cute5tupleIJiiiiEEENS1_10collective13CollectiveMmaINS1_37MainloopSm90TmaGmmaWarpSpecializedFP8ILi3ENS5_IJNS4_1CILi1EEESB_SB_EEENS1_35KernelTmaWarpSpecializedCooperativeEEENS5_IJNSA_ILi256EEENSA_ILi128EEENSA_ILi64EEEEEENS_12float_e5m2_tENS5_IJlSB_lEEESJ_SK_NS4_8TiledMMAINS4_8MMA_AtomIJNS4_4SM904GMMA31MMA_64x128x32_F32E5M2E5M2_SS_TNILNSO_7ScaleInE1ELSQ_1EEEEEENS4_6LayoutINS5_IJNSA_ILi2EEESB_SB_EEENS5_IJSB_NSA_ILi0EEESW_EEEEENS5_IJNS4_10UnderscoreESZ_SZ_EEEEENS4_13SM90_TMA_LOADENS4_14ComposedLayoutINS4_7SwizzleILi2ELi4ELi3EEENS4_18smem_ptr_flag_bitsILi8EEENST_INS5_IJNSA_ILi8EEESH_EEENS5_IJSH_SB_EEEEEEEvNS4_8identityES12_S1C_vS1D_EENS_8epilogue10collective6detail29Sm90TmaWarpSpecializedAdapterINS1G_15DefaultEpilogueISJ_SK_SK_NS1F_6thread17LinearCombinationISJ_Li1EffLNS1K_9ScaleType4KindE0ELNS_15FloatRoundStyleE2ESJ_EENS1_15EpilogueDefaultEEEEEvvEEEEvNT_6ParamsE,"",@"SHT_CUDA_INFO"
	.sectionflags	@""
	.align	4


	//----- nvinfo : EIATTR_CUDA_API_VERSION
	.align		4
        /*0000*/ 	.byte	0x04, 0x37
        /*0002*/ 	.short	(.L_18 - .L_17)
.L_17:
        /*0004*/ 	.word	0x00000082


	//----- nvinfo : EIATTR_KPARAM_INFO
	.align		4
.L_18:
        /*0008*/ 	.byte	0x04, 0x17
        /*000a*/ 	.short	(.L_20 - .L_19)
.L_19:
        /*000c*/ 	.word	0x00000000
        /*0010*/ 	.short	0x0000
        /*0012*/ 	.short	0x0070
        /*0014*/ 	.byte	0x00, 0xf0, 0x01, 0x10


	//----- nvinfo : EIATTR_SPARSE_MMA_MASK
	.align		4
.L_20:
        /*0018*/ 	.byte	0x03, 0x50
        /*001a*/ 	.short	0x0000


	//----- nvinfo : EIATTR_MAXREG_COUNT
	.align		4
        /*001c*/ 	.byte	0x03, 0x1b
        /*001e*/ 	.short	0x00a8


	//----- nvinfo : EIATTR_NUM_BARRIERS
	.align		4
        /*0020*/ 	.byte	0x02, 0x4c
        /*0022*/ 	.byte	0x01
	.zero		1


	//----- nvinfo : EIATTR_ANNOTATIONS
	.align		4
        /*0024*/ 	.byte	0x04, 0x55
        /*0026*/ 	.short	(.L_22 - .L_21)


	//   ....[0]....
.L_21:
        /*0028*/ 	.word	0x00000001
        /*002c*/ 	.byte	0x70, 0x05, 0x00, 0x00, 0x01, 0x00, 0x00, 0x00, 0x90, 0x05, 0x00, 0x00, 0x01, 0x00, 0x00, 0x00
        /* <DEDUP_REMOVED lines=190> */
        /*0c1c*/ 	.byte	0x50, 0x01, 0x01, 0x00, 0x01, 0x00, 0x00, 0x00, 0xa0, 0x01, 0x01, 0x00


	//----- nvinfo : EIATTR_MERCURY_ISA_VERSION
	.align		4
.L_22:
        /*0c28*/ 	.byte	0x03, 0x5f
        /*0c2a*/ 	.short	0x0101


	//----- nvinfo : EIATTR_INT_WARP_WIDE_INSTR_OFFSETS
	.align		4
        /*0c2c*/ 	.byte	0x04, 0x31
        /*0c2e*/ 	.short	(.L_24 - .L_23)


	//   ....[0]....
.L_23:
        /*0c30*/ 	.word	0x00000440


	//   ....[1]....
        /*0c34*/ 	.word	0x00000450


	//   ....[2]....
        /*0c38*/ 	.word	0x00000580


	//----- nvinfo : EIATTR_COOP_GROUP_MASK_REGIDS
	.align		4
.L_24:
        /*0c3c*/ 	.byte	0x04, 0x29
        /*0c3e*/ 	.short	(.L_26 - .L_25)


	//   ....[0]....
.L_25:
        /*0c40*/ 	.word	0xffffffff


	//   ....[1]....
        /*0c44*/ 	.word	0xffffffff


	//   ....[2]....
        /*0c48*/ 	.word	0xffffffff


	//   ....[3]....
        /*0c4c*/ 	.word	0xffffffff


	//   ....[4]....
        /*0c50*/ 	.word	0xffffffff


	//----- nvinfo : EIATTR_COOP_GROUP_INSTR_OFFSETS
	.align		4
.L_26:
        /*0c54*/ 	.byte	0x04, 0x28
        /*0c56*/ 	.short	(.L_28 - .L_27)


	//   ....[0]....
.L_27:
        /*0c58*/ 	.word	0x00000070


	//   ....[1]....
        /*0c5c*/ 	.word	0x00000080


	//   ....[2]....
        /*0c60*/ 	.word	0x000001a0


	//   ....[3]....
        /*0c64*/ 	.word	0x00000390


	//   ....[4]....
        /*0c68*/ 	.word	0x000012d0


	//----- nvinfo : EIATTR_REG_RECONFIG
	.align		4
.L_28:
        /*0c6c*/ 	.byte	0x01, 0x54
	.zero		2


	//----- nvinfo : EIATTR_MBARRIER_INSTR_OFFSETS
	.align		4
        /*0c70*/ 	.byte	0x04, 0x39
        /*0c72*/ 	.short	(.L_30 - .L_29)


	//   ....[0]....
.L_29:
        /*0c74*/ 	.word	0x00000320
        /*0c78*/ 	.word	0x000000ff
        /*0c7c*/ 	.word	0x00000000
        /*0c80*/ 	.short	0x0100
        /*0c82*/ 	.byte	0x09
	.zero		1


	//   ....[1]....
        /*0c84*/ 	.word	0x00000330
        /*0c88*/ 	.word	0x000000ff
        /*0c8c*/ 	.word	0x00000018
        /*0c90*/ 	.short	0x0100
        /*0c92*/ 	.byte	0x09
	.zero		1


	//   ....[2]....
        /*0c94*/ 	.word	0x00000340
        /*0c98*/ 	.word	0x000000ff
        /*0c9c*/ 	.word	0x00000008
        /*0ca0*/ 	.short	0x0100
        /*0ca2*/ 	.byte	0x09
	.zero		1


	//   ....[3]....
        /*0ca4*/ 	.word	0x00000350
        /*0ca8*/ 	.word	0x000000ff
        /*0cac*/ 	.word	0x00000020
        /*0cb0*/ 	.short	0x0100
        /*0cb2*/ 	.byte	0x09
	.zero		1


	//   ....[4]....
        /*0cb4*/ 	.word	0x00000360
        /*0cb8*/ 	.word	0x000000ff
        /*0cbc*/ 	.word	0x00000010
        /*0cc0*/ 	.short	0x0100
        /*0cc2*/ 	.byte	0x09
	.zero		1


	//   ....[5]....
        /*0cc4*/ 	.word	0x00000370
        /*0cc8*/ 	.word	0x000000ff
        /*0ccc*/ 	.word	0x00000028
        /*0cd0*/ 	.short	0x0100
        /*0cd2*/ 	.byte	0x09
	.zero		1


	//   ....[6]....
        /*0cd4*/ 	.word	0x000005b0
        /*0cd8*/ 	.word	0x000000ff
        /*0cdc*/ 	.word	0x00000040
        /*0ce0*/ 	.short	0x0100
        /*0ce2*/ 	.byte	0x06
	.zero		1


	//   ....[7]....
        /*0ce4*/ 	.word	0x000005c0
        /*0ce8*/ 	.word	0x000000ff
        /*0cec*/ 	.word	0x00000048
        /*0cf0*/ 	.short	0x0100
        /*0cf2*/ 	.byte	0x06
	.zero		1


	//   ....[8]....
        /*0cf4*/ 	.word	0x00001ad0
        /*0cf8*/ 	.word	0x000000ff
        /*0cfc*/ 	.word	0x00000000
        /*0d00*/ 	.short	0x010a
        /*0d02*/ 	.byte	0x06
	.zero		1


	//   ....[9]....
        /*0d04*/ 	.word	0x00001b10
        /*0d08*/ 	.word	0x000000ff
        /*0d0c*/ 	.word	0x00000000
        /*0d10*/ 	.short	0x010a
        /*0d12*/ 	.byte	0x06
	.zero		1


	//   ....[10]....
        /*0d14*/ 	.word	0x00002da0
        /*0d18*/ 	.word	0x000000ff
        /*0d1c*/ 	.word	0x00000000
        /*0d20*/ 	.short	0x010a
        /*0d22*/ 	.byte	0x10
	.zero		1


	//   ....[11]....
        /*0d24*/ 	.word	0x00002de0
        /*0d28*/ 	.word	0x000000ff
        /*0d2c*/ 	.word	0x00000000
        /*0d30*/ 	.short	0x010a
        /*0d32*/ 	.byte	0x10
	.zero		1


	//   ....[12]....
        /*0d34*/ 	.word	0x00003e60
        /*0d38*/ 	.word	0x000000ff
        /*0d3c*/ 	.word	0x00000000
        /*0d40*/ 	.short	0x0101
        /*0d42*/ 	.byte	0x08
	.zero		1


	//   ....[13]....
        /*0d44*/ 	.word	0x00005020
        /*0d48*/ 	.word	0x000000ff
        /*0d4c*/ 	.word	0x00000000
        /*0d50*/ 	.short	0x0101
        /*0d52*/ 	.byte	0x08
	.zero		1


	//   ....[14]....
        /*0d54*/ 	.word	0x0000f450
        /*0d58*/ 	.word	0x0000000d
        /*0d5c*/ 	.word	0x00000018
        /*0d60*/ 	.short	0x010a
        /*0d62*/ 	.byte	0x3f
	.zero		1


	//   ....[15]....
        /*0d64*/ 	.word	0x0000f810
        /*0d68*/ 	.word	0x00000004
        /*0d6c*/ 	.word	0x00000048
        /*0d70*/ 	.short	0x0101
        /*0d72*/ 	.byte	0x3f
	.zero		1


	//   ....[16]....
        /*0d74*/ 	.word	0x0000ff80
        /*0d78*/ 	.word	0x00000007
        /*0d7c*/ 	.word	0x00000000
        /*0d80*/ 	.short	0x010a
        /*0d82*/ 	.byte	0x3f
	.zero		1


	//   ....[17]....
        /*0d84*/ 	.word	0x00010000
        /*0d88*/ 	.word	0x00000009
        /*0d8c*/ 	.word	0x00000000
        /*0d90*/ 	.short	0x010a
        /*0d92*/ 	.byte	0x3f
	.zero		1


	//   ....[18]....
        /*0d94*/ 	.word	0x00010090
        /*0d98*/ 	.word	0x00000003
        /*0d9c*/ 	.word	0x00000000
        /*0da0*/ 	.short	0x010a
        /*0da2*/ 	.byte	0x3f
	.zero		1


	//   ....[19]....
        /*0da4*/ 	.word	0x00010100
        /*0da8*/ 	.word	0x00000003
        /*0dac*/ 	.word	0x00000000
        /*0db0*/ 	.short	0x010a
        /*0db2*/ 	.byte	0x3f
	.zero		1


	//   ....[20]....
        /*0db4*/ 	.word	0x00010170
        /*0db8*/ 	.word	0x00000000
        /*0dbc*/ 	.word	0x00000000
        /*0dc0*/ 	.short	0x010a
        /*0dc2*/ 	.byte	0x3f
	.zero		1


	//   ....[21]....
        /*0dc4*/ 	.word	0x00010250
        /*0dc8*/ 	.word	0x0000000d
        /*0dcc*/ 	.word	0x00000018
        /*0dd0*/ 	.short	0x010a
        /*0dd2*/ 	.byte	0x3f
	.zero		1


	//   ....[22]....
        /*0dd4*/ 	.word	0x00010330
        /*0dd8*/ 	.word	0x00000007
        /*0ddc*/ 	.word	0x00000000
        /*0de0*/ 	.short	0x010a
        /*0de2*/ 	.byte	0x3f
	.zero		1


	//   ....[23]....
        /*0de4*/ 	.word	0x00010380
        /*0de8*/ 	.word	0x00000009
        /*0dec*/ 	.word	0x00000000
        /*0df0*/ 	.short	0x010a
        /*0df2*/ 	.byte	0x3f
	.zero		1


	//----- nvinfo : EIATTR_NUM_MBARRIERS
	.align		4
.L_30:
        /*0df4*/ 	.byte	0x03, 0x38
        /*0df6*/ 	.short	0x0008


	//----- nvinfo : EIATTR_EXIT_INSTR_OFFSETS
	.align		4
        /*0df8*/ 	.byte	0x04, 0x1c
        /*0dfa*/ 	.short	(.L_32 - .L_31)


	//   ....[0]....
.L_31:
        /*0dfc*/ 	.word	0x00000620


	//   ....[1]....
        /*0e00*/ 	.word	0x00000f70


	//   ....[2]....
        /*0e04*/ 	.word	0x0000ea90


	//   ....[3]....
        /*0e08*/ 	.word	0x0000f0e0


	//   ....[4]....
        /*0e0c*/ 	.word	0x000100e0


	//----- nvinfo : EIATTR_MAX_THREADS
	.align		4
.L_32:
        /*0e10*/ 	.byte	0x04, 0x05
        /*0e12*/ 	.short	(.L_34 - .L_33)
.L_33:
        /*0e14*/ 	.word	0x00000180
        /*0e18*/ 	.word	0x00000001
        /*0e1c*/ 	.word	0x00000001


	//----- nvinfo : EIATTR_CRS_STACK_SIZE
	.align		4
.L_34:
        /*0e20*/ 	.byte	0x04, 0x1e
        /*0e22*/ 	.short	(.L_36 - .L_35)
.L_35:
        /*0e24*/ 	.word	0x00000000


	//----- nvinfo : EIATTR_CBANK_PARAM_SIZE
	.align		4
.L_36:
        /*0e28*/ 	.byte	0x03, 0x19
        /*0e2a*/ 	.short	0x0470


	//----- nvinfo : EIATTR_PARAM_CBANK
	.align		4
        /*0e2c*/ 	.byte	0x04, 0x0a
        /*0e2e*/ 	.short	(.L_38 - .L_37)
	.align		4
.L_37:
        /*0e30*/ 	.word	index@(.nv.constant0._ZN7cutlass13device_kernelINS_4gemm6kernel13GemmUniversalIN4cute5tupleIJiiiiEEENS1_10collective13CollectiveMmaINS1_37MainloopSm90TmaGmmaWarpSpecializedFP8ILi3ENS5_IJNS4_1CILi1EEESB_SB_EEENS1_35KernelTmaWarpSpecializedCooperativeEEENS5_IJNSA_ILi256EEENSA_ILi128EEENSA_ILi64EEEEEENS_12float_e5m2_tENS5_IJlSB_lEEESJ_SK_NS4_8TiledMMAINS4_8MMA_AtomIJNS4_4SM904GMMA31MMA_64x128x32_F32E5M2E5M2_SS_TNILNSO_7ScaleInE1ELSQ_1EEEEEENS4_6LayoutINS5_IJNSA_ILi2EEESB_SB_EEENS5_IJSB_NSA_ILi0EEESW_EEEEENS5_IJNS4_10UnderscoreESZ_SZ_EEEEENS4_13SM90_TMA_LOADENS4_14ComposedLayoutINS4_7SwizzleILi2ELi4ELi3EEENS4_18smem_ptr_flag_bitsILi8EEENST_INS5_IJNSA_ILi8EEESH_EEENS5_IJSH_SB_EEEEEEEvNS4_8identityES12_S1C_vS1D_EENS_8epilogue10collective6detail29Sm90TmaWarpSpecializedAdapterINS1G_15DefaultEpilogueISJ_SK_SK_NS1F_6thread17LinearCombinationISJ_Li1EffLNS1K_9ScaleType4KindE0ELNS_15FloatRoundStyleE2ESJ_EENS1_15EpilogueDefaultEEEEEvvEEEEvNT_6ParamsE)
        /*0e34*/ 	.short	0x0210
        /*0e36*/ 	.short	0x0470


	//----- nvinfo : EIATTR_SW_WAR
	.align		4
.L_38:
        /*0e38*/ 	.byte	0x04, 0x36
        /*0e3a*/ 	.short	(.L_40 - .L_39)
.L_39:
        /*0e3c*/ 	.word	0x00000008
.L_40:


//--------------------- .nv.callgraph             --------------------------
	.section	.nv.callgraph,"",@"SHT_CUDA_CALLGRAPH"
	.align	4
	.sectionentsize	8
	.align		4
        /*0000*/ 	.word	0x00000000
	.align		4
        /*0004*/ 	.word	0xffffffff
	.align		4
        /*0008*/ 	.word	0x00000000
	.align		4
        /*000c*/ 	.word	0xfffffffe
	.align		4
        /*0010*/ 	.word	0x00000000
	.align		4
        /*0014*/ 	.word	0xfffffffd
	.align		4
        /*0018*/ 	.word	0x00000000
	.align		4
        /*001c*/ 	.word	0xfffffffc


//--------------------- .nv.constant4             --------------------------
	.section	.nv.constant4,"a",@progbits
	.align	8
	.align		8
.nv.constant4:
        /*0000*/ 	.dword	_ZN40_INTERNAL_20e68505_4_k_cu_745cea0a_256204cuda3std3__45__cpo5beginE
	.align		8
        /*0008*/ 	.dword	_ZN40_INTERNAL_20e68505_4_k_cu_745cea0a_256204cuda3std3__45__cpo3endE
	.align		8
        /*0010*/ 	.dword	_ZN40_INTERNAL_20e68505_4_k_cu_745cea0a_256204cuda3std3__45__cpo6cbeginE
	.align		8
        /*0018*/ 	.dword	_ZN40_INTERNAL_20e68505_4_k_cu_745cea0a_256204cuda3std3__45__cpo4cendE
	.align		8
        /*0020*/ 	.dword	_ZN40_INTERNAL_20e68505_4_k_cu_745cea0a_256204cuda3std3__442_GLOBAL__N__20e68505_4_k_cu_745cea0a_256206ignoreE
	.align		8
        /*0028*/ 	.dword	_ZN40_INTERNAL_20e68505_4_k_cu_745cea0a_256204cuda3std3__419piecewise_constructE
	.align		8
        /*0030*/ 	.dword	_ZN40_INTERNAL_20e68505_4_k_cu_745cea0a_256204cuda3std3__48in_placeE
	.align		8
        /*0038*/ 	.dword	_ZN40_INTERNAL_20e68505_4_k_cu_745cea0a_256204cuda3std6ranges3__45__cpo4swapE
	.align		8
        /*0040*/ 	.dword	_ZN40_INTERNAL_20e68505_4_k_cu_745cea0a_256204cuda3std6ranges3__45__cpo9iter_moveE
	.align		8
        /*0048*/ 	.dword	_ZN40_INTERNAL_20e68505_4_k_cu_745cea0a_256204cute7productE
	.align		8
        /*0050*/ 	.dword	_ZN40_INTERNAL_20e68505_4_k_cu_745cea0a_256204cute1_E


//--------------------- .text._ZN7cutlass13device_kernelINS_4gemm6kernel13GemmUniversalIN4cute5tupleIJiiiiEEENS1_10collective13CollectiveMmaINS1_37MainloopSm90TmaGmmaWarpSpecializedFP8ILi3ENS5_IJNS4_1CILi1EEESB_SB_EEENS1_35KernelTmaWarpSpecializedCooperativeEEENS5_IJNSA_ILi256EEENSA_ILi128EEENSA_ILi64EEEEEENS_12float_e5m2_tENS5_IJlSB_lEEESJ_SK_NS4_8TiledMMAINS4_8MMA_AtomIJNS4_4SM904GMMA31MMA_64x128x32_F32E5M2E5M2_SS_TNILNSO_7ScaleInE1ELSQ_1EEEEEENS4_6LayoutINS5_IJNSA_ILi2EEESB_SB_EEENS5_IJSB_NSA_ILi0EEESW_EEEEENS5_IJNS4_10UnderscoreESZ_SZ_EEEEENS4_13SM90_TMA_LOADENS4_14ComposedLayoutINS4_7SwizzleILi2ELi4ELi3EEENS4_18smem_ptr_flag_bitsILi8EEENST_INS5_IJNSA_ILi8EEESH_EEENS5_IJSH_SB_EEEEEEEvNS4_8identityES12_S1C_vS1D_EENS_8epilogue10collective6detail29Sm90TmaWarpSpecializedAdapterINS1G_15DefaultEpilogueISJ_SK_SK_NS1F_6thread17LinearCombinationISJ_Li1EffLNS1K_9ScaleType4KindE0ELNS_15FloatRoundStyleE2ESJ_EENS1_15EpilogueDefaultEEEEEvvEEEEvNT_6ParamsE --------------------------
	.section	.text._ZN7cutlass13device_kernelINS_4gemm6kernel13GemmUniversalIN4cute5tupleIJiiiiEEENS1_10collective13CollectiveMmaINS1_37MainloopSm90TmaGmmaWarpSpecializedFP8ILi3ENS5_IJNS4_1CILi1EEESB_SB_EEENS1_35KernelTmaWarpSpecializedCooperativeEEENS5_IJNSA_ILi256EEENSA_ILi128EEENSA_ILi64EEEEEENS_12float_e5m2_tENS5_IJlSB_lEEESJ_SK_NS4_8TiledMMAINS4_8MMA_AtomIJNS4_4SM904GMMA31MMA_64x128x32_F32E5M2E5M2_SS_TNILNSO_7ScaleInE1ELSQ_1EEEEEENS4_6LayoutINS5_IJNSA_ILi2EEESB_SB_EEENS5_IJSB_NSA_ILi0EEESW_EEEEENS5_IJNS4_10UnderscoreESZ_SZ_EEEEENS4_13SM90_TMA_LOADENS4_14ComposedLayoutINS4_7SwizzleILi2ELi4ELi3EEENS4_18smem_ptr_flag_bitsILi8EEENST_INS5_IJNSA_ILi8EEESH_EEENS5_IJSH_SB_EEEEEEEvNS4_8identityES12_S1C_vS1D_EENS_8epilogue10collective6detail29Sm90TmaWarpSpecializedAdapterINS1G_15DefaultEpilogueISJ_SK_SK_NS1F_6thread17LinearCombinationISJ_Li1EffLNS1K_9ScaleType4KindE0ELNS_15FloatRoundStyleE2ESJ_EENS1_15EpilogueDefaultEEEEEvvEEEEvNT_6ParamsE,"ax",@progbits
	.align	128
.text._ZN7cutlass13device_kernelINS_4gemm6kernel13GemmUniversalIN4cute5tupleIJiiiiEEENS1_10collective13CollectiveMmaINS1_37MainloopSm90TmaGmmaWarpSpecializedFP8ILi3ENS5_IJNS4_1CILi1EEESB_SB_EEENS1_35KernelTmaWarpSpecializedCooperativeEEENS5_IJNSA_ILi256EEENSA_ILi128EEENSA_ILi64EEEEEENS_12float_e5m2_tENS5_IJlSB_lEEESJ_SK_NS4_8TiledMMAINS4_8MMA_AtomIJNS4_4SM904GMMA31MMA_64x128x32_F32E5M2E5M2_SS_TNILNSO_7ScaleInE1ELSQ_1EEEEEENS4_6LayoutINS5_IJNSA_ILi2EEESB_SB_EEENS5_IJSB_NSA_ILi0EEESW_EEEEENS5_IJNS4_10UnderscoreESZ_SZ_EEEEENS4_13SM90_TMA_LOADENS4_14ComposedLayoutINS4_7SwizzleILi2ELi4ELi3EEENS4_18smem_ptr_flag_bitsILi8EEENST_INS5_IJNSA_ILi8EEESH_EEENS5_IJSH_SB_EEEEEEEvNS4_8identityES12_S1C_vS1D_EENS_8epilogue10collective6detail29Sm90TmaWarpSpecializedAdapterINS1G_15DefaultEpilogueISJ_SK_SK_NS1F_6thread17LinearCombinationISJ_Li1EffLNS1K_9ScaleType4KindE0ELNS_15FloatRoundStyleE2ESJ_EENS1_15EpilogueDefaultEEEEEvvEEEEvNT_6ParamsE:
        .type           _ZN7cutlass13device_kernelINS_4gemm6kernel13GemmUniversalIN4cute5tupleIJiiiiEEENS1_10collective13CollectiveMmaINS1_37MainloopSm90TmaGmmaWarpSpecializedFP8ILi3ENS5_IJNS4_1CILi1EEESB_SB_EEENS1_35KernelTmaWarpSpecializedCooperativeEEENS5_IJNSA_ILi256EEENSA_ILi128EEENSA_ILi64EEEEEENS_12float_e5m2_tENS5_IJlSB_lEEESJ_SK_NS4_8TiledMMAINS4_8MMA_AtomIJNS4_4SM904GMMA31MMA_64x128x32_F32E5M2E5M2_SS_TNILNSO_7ScaleInE1ELSQ_1EEEEEENS4_6LayoutINS5_IJNSA_ILi2EEESB_SB_EEENS5_IJSB_NSA_ILi0EEESW_EEEEENS5_IJNS4_10UnderscoreESZ_SZ_EEEEENS4_13SM90_TMA_LOADENS4_14ComposedLayoutINS4_7SwizzleILi2ELi4ELi3EEENS4_18smem_ptr_flag_bitsILi8EEENST_INS5_IJNSA_ILi8EEESH_EEENS5_IJSH_SB_EEEEEEEvNS4_8identityES12_S1C_vS1D_EENS_8epilogue10collective6detail29Sm90TmaWarpSpecializedAdapterINS1G_15DefaultEpilogueISJ_SK_SK_NS1F_6thread17LinearCombinationISJ_Li1EffLNS1K_9ScaleType4KindE0ELNS_15FloatRoundStyleE2ESJ_EENS1_15EpilogueDefaultEEEEEvvEEEEvNT_6ParamsE,@function
        .size           _ZN7cutlass13device_kernelINS_4gemm6kernel13GemmUniversalIN4cute5tupleIJiiiiEEENS1_10collective13CollectiveMmaINS1_37MainloopSm90TmaGmmaWarpSpecializedFP8ILi3ENS5_IJNS4_1CILi1EEESB_SB_EEENS1_35KernelTmaWarpSpecializedCooperativeEEENS5_IJNSA_ILi256EEENSA_ILi128EEENSA_ILi64EEEEEENS_12float_e5m2_tENS5_IJlSB_lEEESJ_SK_NS4_8TiledMMAINS4_8MMA_AtomIJNS4_4SM904GMMA31MMA_64x128x32_F32E5M2E5M2_SS_TNILNSO_7ScaleInE1ELSQ_1EEEEEENS4_6LayoutINS5_IJNSA_ILi2EEESB_SB_EEENS5_IJSB_NSA_ILi0EEESW_EEEEENS5_IJNS4_10UnderscoreESZ_SZ_EEEEENS4_13SM90_TMA_LOADENS4_14ComposedLayoutINS4_7SwizzleILi2ELi4ELi3EEENS4_18smem_ptr_flag_bitsILi8EEENST_INS5_IJNSA_ILi8EEESH_EEENS5_IJSH_SB_EEEEEEEvNS4_8identityES12_S1C_vS1D_EENS_8epilogue10collective6detail29Sm90TmaWarpSpecializedAdapterINS1G_15DefaultEpilogueISJ_SK_SK_NS1F_6thread17LinearCombinationISJ_Li1EffLNS1K_9ScaleType4KindE0ELNS_15FloatRoundStyleE2ESJ_EENS1_15EpilogueDefaultEEEEEvvEEEEvNT_6ParamsE,(.L_x_327 - _ZN7cutlass13device_kernelINS_4gemm6kernel13GemmUniversalIN4cute5tupleIJiiiiEEENS1_10collective13CollectiveMmaINS1_37MainloopSm90TmaGmmaWarpSpecializedFP8ILi3ENS5_IJNS4_1CILi1EEESB_SB_EEENS1_35KernelTmaWarpSpecializedCooperativeEEENS5_IJNSA_ILi256EEENSA_ILi128EEENSA_ILi64EEEEEENS_12float_e5m2_tENS5_IJlSB_lEEESJ_SK_NS4_8TiledMMAINS4_8MMA_AtomIJNS4_4SM904GMMA31MMA_64x128x32_F32E5M2E5M2_SS_TNILNSO_7ScaleInE1ELSQ_1EEEEEENS4_6LayoutINS5_IJNSA_ILi2EEESB_SB_EEENS5_IJSB_NSA_ILi0EEESW_EEEEENS5_IJNS4_10UnderscoreESZ_SZ_EEEEENS4_13SM90_TMA_LOADENS4_14ComposedLayoutINS4_7SwizzleILi2ELi4ELi3EEENS4_18smem_ptr_flag_bitsILi8EEENST_INS5_IJNSA_ILi8EEESH_EEENS5_IJSH_SB_EEEEEEEvNS4_8identityES12_S1C_vS1D_EENS_8epilogue10collective6detail29Sm90TmaWarpSpecializedAdapterINS1G_15DefaultEpilogueISJ_SK_SK_NS1F_6thread17LinearCombinationISJ_Li1EffLNS1K_9ScaleType4KindE0ELNS_15FloatRoundStyleE2ESJ_EENS1_15EpilogueDefaultEEEEEvvEEEEvNT_6ParamsE)
        .other          _ZN7cutlass13device_kernelINS_4gemm6kernel13GemmUniversalIN4cute5tupleIJiiiiEEENS1_10collective13CollectiveMmaINS1_37MainloopSm90TmaGmmaWarpSpecializedFP8ILi3ENS5_IJNS4_1CILi1EEESB_SB_EEENS1_35KernelTmaWarpSpecializedCooperativeEEENS5_IJNSA_ILi256EEENSA_ILi128EEENSA_ILi64EEEEEENS_12float_e5m2_tENS5_IJlSB_lEEESJ_SK_NS4_8TiledMMAINS4_8MMA_AtomIJNS4_4SM904GMMA31MMA_64x128x32_F32E5M2E5M2_SS_TNILNSO_7ScaleInE1ELSQ_1EEEEEENS4_6LayoutINS5_IJNSA_ILi2EEESB_SB_EEENS5_IJSB_NSA_ILi0EEESW_EEEEENS5_IJNS4_10UnderscoreESZ_SZ_EEEEENS4_13SM90_TMA_LOADENS4_14ComposedLayoutINS4_7SwizzleILi2ELi4ELi3EEENS4_18smem_ptr_flag_bitsILi8EEENST_INS5_IJNSA_ILi8EEESH_EEENS5_IJSH_SB_EEEEEEEvNS4_8identityES12_S1C_vS1D_EENS_8epilogue10collective6detail29Sm90TmaWarpSpecializedAdapterINS1G_15DefaultEpilogueISJ_SK_SK_NS1F_6thread17LinearCombinationISJ_Li1EffLNS1K_9ScaleType4KindE0ELNS_15FloatRoundStyleE2ESJ_EENS1_15EpilogueDefaultEEEEEvvEEEEvNT_6ParamsE,@"STO_CUDA_ENTRY STV_DEFAULT"
_ZN7cutlass13device_kernelINS_4gemm6kernel13GemmUniversalIN4cute5tupleIJiiiiEEENS1_10collective13CollectiveMmaINS1_37MainloopSm90TmaGmmaWarpSpecializedFP8ILi3ENS5_IJNS4_1CILi1EEESB_SB_EEENS1_35KernelTmaWarpSpecializedCooperativeEEENS5_IJNSA_ILi256EEENSA_ILi128EEENSA_ILi64EEEEEENS_12float_e5m2_tENS5_IJlSB_lEEESJ_SK_NS4_8TiledMMAINS4_8MMA_AtomIJNS4_4SM904GMMA31MMA_64x128x32_F32E5M2E5M2_SS_TNILNSO_7ScaleInE1ELSQ_1EEEEEENS4_6LayoutINS5_IJNSA_ILi2EEESB_SB_EEENS5_IJSB_NSA_ILi0EEESW_EEEEENS5_IJNS4_10UnderscoreESZ_SZ_EEEEENS4_13SM90_TMA_LOADENS4_14ComposedLayoutINS4_7SwizzleILi2ELi4ELi3EEENS4_18smem_ptr_flag_bitsILi8EEENST_INS5_IJNSA_ILi8EEESH_EEENS5_IJSH_SB_EEEEEEEvNS4_8identityES12_S1C_vS1D_EENS_8epilogue10collective6detail29Sm90TmaWarpSpecializedAdapterINS1G_15DefaultEpilogueISJ_SK_SK_NS1F_6thread17LinearCombinationISJ_Li1EffLNS1K_9ScaleType4KindE0ELNS_15FloatRoundStyleE2ESJ_EENS1_15EpilogueDefaultEEEEEvvEEEEvNT_6ParamsE:
[----:B------:R-:W0:Y:S02]  /*0000*/  LDC R1, c[0x0][0x28] ;  /* 0x00000a00ff017b82 */ /* 0x000e240000000800 */
[----:B0-----:R-:W-:Y:S01]  /*0010*/  VIADD R1, R1, 0xffffff08 ;  /* 0xffffff0801017836 */ /* 0x001fe20000000000 */
[----:B------:R-:W0:Y:S01]  /*0020*/  S2R R2, SR_TID.X ;  /* 0x0000000000027919 */ /* 0x000e220000002100 */
[----:B------:R-:W-:Y:S01]  /*0030*/  ELECT P0, URZ, PT ;  /* 0x00000000003f782f */ /* 0x000fe20003800000 */
[----:B------:R-:W-:Y:S01]  /*0040*/  BSSY B0, `(.L_x_0) ;  /* 0x0000015000007945 */ /* 0x000fe20003800000 */
[--C-:B0-----:R-:W-:Y:S02]  /*0050*/  SHF.R.U32.HI R0, RZ, 0x5, R2.reuse ;  /* 0x00000005ff007819 */ /* 0x101fe40000011602 */
[----:B------:R-:W-:-:S03]  /*0060*/  SHF.R.U32.HI R2, RZ, 0x7, R2 ;  /* 0x00000007ff027819 */ /* 0x000fc60000011602 */
[----:B------:R-:W0:Y:S04]  /*0070*/  SHFL.IDX PT, R3, R0, RZ, 0x1f ;  /* 0x00001fff00037589 */ /* 0x000e2800000e0000 */
[----:B------:R-:W1:Y:S01]  /*0080*/  SHFL.IDX PT, R2, R2, RZ, 0x1f ;  /* 0x00001fff02027589 */ /* 0x000e6200000e0000 */
[----:B0-----:R-:W-:Y:S02]  /*0090*/  R2UR UR4, R3 ;  /* 0x00000000030472ca */ /* 0x001fe400000e0000 */
[----:B-1----:R-:W-:-:S11]  /*00a0*/  R2UR UR6, R2 ;  /* 0x00000000020672ca */ /* 0x002fd600000e0000 */
[----:B------:R-:W-:Y:S02]  /*00b0*/  USHF.R.S32.HI UR5, URZ, 0x1f, UR4 ;  /* 0x0000001f3f057899 */ /* 0x000fe40008011404 */
[----:B------:R-:W-:Y:S02]  /*00c0*/  ISETP.NE.OR P0, PT, RZ, UR4, !P0 ;  /* 0x00000004ff007c0c */ /* 0x000fe4000c705670 */
[----:B------:R-:W-:-:S04]  /*00d0*/  ULEA.HI UR5, UR5, UR4, URZ, 0x2 ;  /* 0x0000000405057291 */ /* 0x000fc8000f8f103f */
[----:B------:R-:W-:-:S04]  /*00e0*/  ULOP3.LUT UR5, UR5, 0xfffffffc, URZ, 0xc0, !UPT ;  /* 0xfffffffc05057892 */ /* 0x000fc8000f8ec03f */
[----:B------:R-:W-:-:S03]  /*00f0*/  UIADD3 UR8, UR4, -UR5, URZ ;  /* 0x8000000504087290 */ /* 0x000fc6000fffe03f */
[----:B------:R-:W-:Y:S09]  /*0100*/  @P0 BRA `(.L_x_1) ;  /* 0x0000000000200947 */ /* 0x000ff20003800000 */
[----:B------:R-:W-:Y:S02]  /*0110*/  ULDC.64 UR4, c[0x0][0x198] ;  /* 0x0000660000047ab9 */ /* 0x000fe40000000a00 */
[----:B------:R-:W-:Y:S02]  /*0120*/  UIADD3 UR10, UP0, UR4, 0xf0, URZ ;  /* 0x000000f0040a7890 */ /* 0x000fe4000ff1e03f */
[----:B------:R-:W-:Y:S02]  /*0130*/  UIADD3 UR4, UP1, UR4, 0x1f0, URZ ;  /* 0x000001f004047890 */ /* 0x000fe4000ff3e03f */
[----:B------:R-:W-:Y:S02]  /*0140*/  UIADD3.X UR11, URZ, UR5, URZ, UP0, !UPT ;  /* 0x000000053f0b7290 */ /* 0x000fe400087fe43f */
[----:B------:R-:W-:-:S07]  /*0150*/  UIADD3.X UR5, URZ, UR5, URZ, UP1, !UPT ;  /* 0x000000053f057290 */ /* 0x000fce0008ffe43f */
[----:B------:R0:W-:Y:S02]  /*0160*/  UTMACCTL.PF [UR10] ;  /* 0x000000000a0079b9 */ /* 0x0001e40008040000 */
[----:B------:R0:W-:Y:S02]  /*0170*/  UTMACCTL.PF [UR4] ;  /* 0x00000000040079b9 */ /* 0x0001e40008040000 */
[----:B0-----:R-:W-:Y:S01]  /*0180*/  NOP ;  /* 0x0000000000007918 */ /* 0x001fe20000000000 */
.L_x_1:
[----:B------:R-:W-:Y:S05]  /*0190*/  BSYNC B0 ;  /* 0x0000000000007941 */ /* 0x000fea0003800000 */
.L_x_0:
[----:B------:R-:W0:Y:S01]  /*01a0*/  SHFL.IDX PT, R2, R0, RZ, 0x1f ;  /* 0x00001fff00027589 */ /* 0x000e2200000e0000 */
[----:B------:R-:W-:Y:S01]  /*01b0*/  UISETP.NE.AND UP0, UPT, UR8, 0x3, UPT ;  /* 0x000000030800788c */ /* 0x000fe2000bf05270 */
[----:B------:R-:W-:Y:S01]  /*01c0*/  ISETP.NE.AND P1, PT, RZ, UR6, PT ;  /* 0x00000006ff007c0c */ /* 0x000fe2000bf25270 */
[----:B------:R-:W-:Y:S02]  /*01d0*/  UIADD3 UR10, UR6, -0x1, URZ ;  /* 0xffffffff060a7890 */ /* 0x000fe4000fffe03f */
[----:B------:R-:W-:Y:S02]  /*01e0*/  UISETP.EQ.OR UP0, UPT, UR8, URZ, !UP0 ;  /* 0x0000003f0800728c */ /* 0x000fe4000c702670 */
[----:B------:R-:W-:Y:S02]  /*01f0*/  UISETP.GE.U32.AND UP1, UPT, UR10, 0x2, UPT ;  /* 0x000000020a00788c */ /* 0x000fe4000bf26070 */
[----:B------:R-:W-:-:S04]  /*0200*/  UISETP.EQ.AND UP0, UPT, UR6, URZ, UP0 ;  /* 0x0000003f0600728c */ /* 0x000fc80008702270 */
[----:B------:R-:W-:-:S04]  /*0210*/  USEL UR13, URZ, 0x1, !UP0 ;  /* 0x000000013f0d7887 */ /* 0x000fc8000c000000 */
[----:B------:R-:W-:Y:S01]  /*0220*/  USEL UR13, UR13, 0x2, UP1 ;  /* 0x000000020d0d7887 */ /* 0x000fe20008800000 */
[----:B0-----:R-:W-:-:S13]  /*0230*/  ISETP.NE.AND P0, PT, R2, RZ, PT ;  /* 0x000000ff0200720c */ /* 0x001fda0003f05270 */
[----:B------:R-:W-:Y:S05]  /*0240*/  @P0 BRA `(.L_x_2) ;  /* 0x0000000000500947 */ /* 0x000fea0003800000 */
[----:B------:R-:W0:Y:S01]  /*0250*/  S2UR UR9, SR_CgaCtaId ;  /* 0x00000000000979c3 */ /* 0x000e220000008800 */
[----:B------:R-:W-:Y:S01]  /*0260*/  UMOV UR4, 0x400 ;  /* 0x0000040000047882 */ /* 0x000fe20000000000 */
[----:B------:R-:W-:Y:S01]  /*0270*/  UMOV UR5, 0x1 ;  /* 0x0000000100057882 */ /* 0x000fe20000000000 */
[----:B------:R-:W-:Y:S01]  /*0280*/  UMOV UR6, 0x100 ;  /* 0x0000010000067882 */ /* 0x000fe20000000000 */
[----:B------:R-:W-:Y:S01]  /*0290*/  ELECT P0, URZ, PT ;  /* 0x00000000003f782f */ /* 0x000fe20003800000 */
[----:B------:R-:W-:-:S04]  /*02a0*/  UIADD3 UR6, -UR6, 0x100000, URZ ;  /* 0x0010000006067890 */ /* 0x000fc8000fffe13f */
[----:B------:R-:W-:Y:S02]  /*02b0*/  USHF.L.U32 UR7, UR6, 0xb, URZ ;  /* 0x0000000b06077899 */ /* 0x000fe4000800063f */
[----:B------:R-:W-:Y:S02]  /*02c0*/  USHF.L.U32 UR6, UR6, 0x1, URZ ;  /* 0x0000000106067899 */ /* 0x000fe4000800063f */
[----:B0-----:R-:W-:Y:S02]  /*02d0*/  ULEA UR9, UR9, UR4, 0x18 ;  /* 0x0000000409097291 */ /* 0x001fe4000f8ec03f */
[----:B------:R-:W-:-:S04]  /*02e0*/  UIADD3 UR4, -UR5, 0x100000, URZ ;  /* 0x0010000005047890 */ /* 0x000fc8000fffe13f */
[----:B------:R-:W-:Y:S02]  /*02f0*/  USHF.L.U32 UR5, UR4, 0xb, URZ ;  /* 0x0000000b04057899 */ /* 0x000fe4000800063f */
[----:B------:R-:W-:Y:S01]  /*0300*/  USHF.L.U32 UR4, UR4, 0x1, URZ ;  /* 0x0000000104047899 */ /* 0x000fe2000800063f */
[----:B------:R-:W0:Y:S11]  /*0310*/  FENCE.VIEW.ASYNC.S ;  /* 0x00000000000073c6 */ /* 0x000e360000000000 */
[----:B0-----:R0:W1:Y:S01]  /*0320*/  SYNCS.EXCH.64 URZ, [UR9], UR4 ;  /* 0x00000004093f75b2 */ /* 0x0010620008000100 */
[----:B------:R0:W2:Y:S01]  /*0330*/  SYNCS.EXCH.64 URZ, [UR9+0x18], UR6 ;  /* 0x00001806093f75b2 */ /* 0x0000a20008000100 */
[----:B------:R0:W3:Y:S01]  /*0340*/  SYNCS.EXCH.64 URZ, [UR9+0x8], UR4 ;  /* 0x00000804093f75b2 */ /* 0x0000e20008000100 */
[----:B------:R0:W4:Y:S01]  /*0350*/  SYNCS.EXCH.64 URZ, [UR9+0x20], UR6 ;  /* 0x00002006093f75b2 */ /* 0x0001220008000100 */
[----:B------:R0:W0:Y:S01]  /*0360*/  SYNCS.EXCH.64 URZ, [UR9+0x10], UR4 ;  /* 0x00001004093f75b2 */ /* 0x0000220008000100 */
[----:B------:R0:W0:Y:S01]  /*0370*/  SYNCS.EXCH.64 URZ, [UR9+0x28], UR6 ;  /* 0x00002806093f75b2 */ /* 0x0000220008000100 */
[----:B------:R-:W-:Y:S01]  /*0380*/  NOP ;  /* 0x0000000000007918 */ /* 0x000fe20000000000 */
.L_x_2:
[----:B------:R-:W5:Y:S01]  /*0390*/  SHFL.IDX PT, R0, R0, RZ, 0x1f ;  /* 0x00001fff00007589 */ /* 0x000f6200000e0000 */
[----:B------:R-:W1:Y:S01]  /*03a0*/  LDC R2, c[0x0][0x65c] ;  /* 0x00019700ff027b82 */ /* 0x000e620000000800 */
[----:B------:R-:W-:Y:S01]  /*03b0*/  ELECT P0, URZ, PT ;  /* 0x00000000003f782f */ /* 0x000fe20003800000 */
[----:B------:R-:W-:Y:S01]  /*03c0*/  IMAD.MOV.U32 R3, RZ, RZ, RZ ;  /* 0x000000ffff037224 */ /* 0x000fe200078e00ff */
[----:B0-----:R-:W-:Y:S01]  /*03d0*/  UMOV UR4, 0x20 ;  /* 0x0000002000047882 */ /* 0x001fe20000000000 */
[----:B------:R-:W-:Y:S01]  /*03e0*/  NOP ;  /* 0x0000000000007918 */ /* 0x000fe20000000000 */
[----:B------:R-:W-:Y:S01]  /*03f0*/  NOP ;  /* 0x0000000000007918 */ /* 0x000fe20000000000 */
[----:B-----5:R-:W-:Y:S02]  /*0400*/  ISETP.NE.OR P0, PT, R0, RZ, !P0 ;  /* 0x000000ff0000720c */ /* 0x020fe40004705670 */
[----:B-1----:R-:W-:Y:S01]  /*0410*/  ISETP.NE.AND P4, PT, R2, 0x1, PT ;  /* 0x000000010200780c */ /* 0x002fe20003f85270 */
[----:B------:R-:W0:Y:S01]  /*0420*/  S2R R0, SR_CTAID.Y ;  /* 0x0000000000007919 */ /* 0x000e220000002600 */
[----:B------:R-:W1:Y:S09]  /*0430*/  S2R R2, SR_CTAID.X ;  /* 0x0000000000027919 */ /* 0x000e720000002500 */
[----:B------:R-:W-:Y:S01]  /*0440*/  VOTEU.ALL UP0, P0 ;  /* 0x00000000003f7886 */ /* 0x000fe20000000000 */
[----:B------:R-:W-:Y:S01]  /*0450*/  VOTEU.ALL UP1, P0 ;  /* 0x00000000003f7886 */ /* 0x000fe20000020000 */
[----:B------:R-:W1:Y:S01]  /*0460*/  @P4 LDC R7, c[0x0][0x10] ;  /* 0x00000400ff074b82 */ /* 0x000e620000000800 */
[----:B------:R-:W-:-:S02]  /*0470*/  @P4 IMAD.MOV.U32 R5, RZ, RZ, RZ ;  /* 0x000000ffff054224 */ /* 0x000fc400078e00ff */
[----:B------:R-:W-:Y:S01]  /*0480*/  @P4 IMAD.MOV.U32 R11, RZ, RZ, RZ ;  /* 0x000000ffff0b4224 */ /* 0x000fe200078e00ff */
[----:B------:R-:W-:Y:S01]  /*0490*/  @!UP0 UMOV UR6, 0x400 ;  /* 0x0000040000068882 */ /* 0x000fe20000000000 */
[----:B------:R-:W-:-:S04]  /*04a0*/  @!UP0 UIADD3 UR4, -UR4, 0x100000, URZ ;  /* 0x0010000004048890 */ /* 0x000fc8000fffe13f */
[----:B------:R-:W-:Y:S02]  /*04b0*/  @!UP0 USHF.L.U32 UR5, UR4, 0xb, URZ ;  /* 0x0000000b04058899 */ /* 0x000fe4000800063f */
[----:B------:R-:W-:Y:S01]  /*04c0*/  @!UP0 USHF.L.U32 UR4, UR4, 0x1, URZ ;  /* 0x0000000104048899 */ /* 0x000fe2000800063f */
[----:B------:R-:W5:Y:S08]  /*04d0*/  @!P4 LDC R9, c[0x0][0xc] ;  /* 0x00000300ff09cb82 */ /* 0x000f700000000800 */
[----:B------:R-:W2:Y:S01]  /*04e0*/  @!UP0 S2UR UR7, SR_CgaCtaId ;  /* 0x00000000000789c3 */ /* 0x000ea20000008800 */
[----:B0-----:R-:W-:-:S04]  /*04f0*/  @P4 IMAD.MOV.U32 R4, RZ, RZ, R0 ;  /* 0x000000ffff044224 */ /* 0x001fc800078e0000 */
[----:B-1----:R-:W-:-:S04]  /*0500*/  @P4 IMAD.WIDE.U32 R6, R2, R7, R4 ;  /* 0x0000000702064225 */ /* 0x002fc800078e0004 */
[----:B------:R-:W-:Y:S02]  /*0510*/  @P4 IMAD.MOV.U32 R16, RZ, RZ, R6 ;  /* 0x000000ffff104224 */ /* 0x000fe400078e0006 */
[----:B------:R-:W-:Y:S02]  /*0520*/  @P4 IMAD.IADD R17, R7, 0x1, R11 ;  /* 0x0000000107114824 */ /* 0x000fe400078e020b */
[----:B-----5:R-:W-:-:S04]  /*0530*/  @!P4 IMAD.WIDE.U32 R4, R9, R0, R2 ;  /* 0x000000000904c225 */ /* 0x020fc800078e0002 */
[----:B------:R-:W-:Y:S02]  /*0540*/  @!P4 IMAD.MOV.U32 R16, RZ, RZ, R4 ;  /* 0x000000ffff10c224 */ /* 0x000fe400078e0004 */
[----:B------:R-:W-:Y:S01]  /*0550*/  @!P4 IMAD.MOV.U32 R17, RZ, RZ, R5 ;  /* 0x000000ffff11c224 */ /* 0x000fe200078e0005 */
[----:B--2---:R-:W-:Y:S02]  /*0560*/  @!UP0 ULEA UR6, UR7, UR6, 0x18 ;  /* 0x0000000607068291 */ /* 0x004fe4000f8ec03f */
[----:B------:R0:W-:Y:S01]  /*0570*/  STL [R1+0x78], R16 ;  /* 0x0000781001007387 */ /* 0x0001e20000100800 */
[----:B------:R-:W-:-:S03]  /*0580*/  VOTEU.ALL UP0, P0 ;  /* 0x00000000003f7886 */ /* 0x000fc60000000000 */
[----:B------:R0:W-:Y:S04]  /*0590*/  STL [R1+0x74], R17 ;  /* 0x0000741101007387 */ /* 0x0001e80000100800 */
[----:B------:R-:W1:Y:S02]  /*05a0*/  FENCE.VIEW.ASYNC.S ;  /* 0x00000000000073c6 */ /* 0x000e640000000000 */
[----:B-1----:R0:W3:Y:S01]  /*05b0*/  @!UP0 SYNCS.EXCH.64 URZ, [UR6+0x40], UR4 ;  /* 0x00004004063f85b2 */ /* 0x0020e20008000100 */
[----:B------:R0:W3:Y:S01]  /*05c0*/  @!UP1 SYNCS.EXCH.64 URZ, [UR6+0x48], UR4 ;  /* 0x00004804063f95b2 */ /* 0x0000e20008000100 */
[----:B------:R-:W-:Y:S01]  /*05d0*/  NOP ;  /* 0x0000000000007918 */ /* 0x000fe20000000000 */
[----:B---34-:R-:W-:Y:S06]  /*05e0*/  BAR.SYNC.DEFER_BLOCKING 0x0 ;  /* 0x0000000000007b1d */ /* 0x018fec0000010000 */
[----:B0-----:R-:W-:Y:S05]  /*05f0*/  @!P1 BRA `(.L_x_3) ;  /* 0x000000e400289947 */ /* 0x001fea0003800000 */
[----:B------:R-:W-:-:S06]  /*0600*/  UISETP.GT.U32.AND UP0, UPT, UR10, 0x1, UPT ;  /* 0x000000010a00788c */ /* 0x000fcc000bf04070 */
[----:B------:R-:W-:-:S13]  /*0610*/  PLOP3.LUT P0, PT, PT, PT, UP0, 0x80, 0x0 ;  /* 0x000000000000781c */ /* 0x000fda0003f0f008 */
[----:B------:R-:W-:Y:S05]  /*0620*/  @P0 EXIT ;  /* 0x000000000000094d */ /* 0x000fea0003800000 */
[----:B------:R-:W-:Y:S01]  /*0630*/  IMAD.MOV.U32 R6, RZ, RZ, -0x1 ;  /* 0xffffffffff067424 */ /* 0x000fe200078e00ff */
[----:B------:R-:W-:Y:S01]  /*0640*/  ULDC.64 UR4, c[0x0][0x650] ;  /* 0x0001940000047ab9 */ /* 0x000fe20000000a00 */
[----:B------:R-:W-:Y:S01]  /*0650*/  IMAD.MOV.U32 R5, RZ, RZ, -0x1 ;  /* 0xffffffffff057424 */ /* 0x000fe200078e00ff */
[----:B------:R-:W-:Y:S01]  /*0660*/  ISETP.GE.U32.AND P0, PT, R16, UR4, PT ;  /* 0x0000000410007c0c */ /* 0x000fe2000bf06070 */
[----:B------:R-:W-:Y:S01]  /*0670*/  UMOV UR22, 0xffffffff ;  /* 0xffffffff00167882 */ /* 0x000fe20000000000 */
[----:B------:R0:W-:Y:S01]  /*0680*/  STL [R1+0x80], R6 ;  /* 0x0000800601007387 */ /* 0x0001e20000100800 */
[----:B------:R-:W-:Y:S02]  /*0690*/  PRMT R4, RZ, 0x7610, R4 ;  /* 0x00007610ff047816 */ /* 0x000fe40000000004 */
[----:B------:R-:W-:Y:S01]  /*06a0*/  ISETP.GE.U32.AND.EX P0, PT, R17, UR5, PT, P0 ;  /* 0x0000000511007c0c */ /* 0x000fe2000bf06100 */
[----:B------:R0:W-:-:S12]  /*06b0*/  STL [R1+0x7c], R5 ;  /* 0x00007c0501007387 */ /* 0x0001d80000100800 */
[----:B0-----:R-:W-:Y:S05]  /*06c0*/  @P0 BRA `(.L_x_4) ;  /* 0x0000000400680947 */ /* 0x001fea0003800000 */
[----:B------:R-:W0:Y:S01]  /*06d0*/  LDC.64 R12, c[0x0][0x628] ;  /* 0x00018a00ff0c7b82 */ /* 0x000e220000000a00 */
[----:B------:R-:W-:Y:S02]  /*06e0*/  IMAD.MOV.U32 R4, RZ, RZ, R16 ;  /* 0x000000ffff047224 */ /* 0x000fe400078e0010 */
[----:B------:R-:W-:-:S05]  /*06f0*/  IMAD.MOV.U32 R5, RZ, RZ, R17 ;  /* 0x000000ffff057224 */ /* 0x000fca00078e0011 */
[----:B------:R-:W1:Y:S08]  /*0700*/  LDC R10, c[0x0][0x630] ;  /* 0x00018c00ff0a7b82 */ /* 0x000e700000000800 */
[----:B------:R-:W2:Y:S01]  /*0710*/  LDC.64 R14, c[0x0][0x620] ;  /* 0x00018800ff0e7b82 */ /* 0x000ea20000000a00 */
[----:B0-----:R-:W-:-:S04]  /*0720*/  ISETP.NE.U32.AND P0, PT, R12, RZ, PT ;  /* 0x000000ff0c00720c */ /* 0x001fc80003f05070 */
[----:B------:R-:W-:-:S13]  /*0730*/  ISETP.NE.AND.EX P0, PT, R13, RZ, PT, P0 ;  /* 0x000000ff0d00720c */ /* 0x000fda0003f05300 */
[----:B-12---:R-:W-:Y:S05]  /*0740*/  @!P0 BRA `(.L_x_5) ;  /* 0x0000000000288947 */ /* 0x006fea0003800000 */
[----:B------:R-:W0:Y:S02]  /*0750*/  LDC R9, c[0x0][0x634] ;  /* 0x00018d00ff097b82 */ /* 0x000e240000000800 */
[----:B0-----:R-:W-:-:S05]  /*0760*/  IADD3 R9, P0, R16, R9, RZ ;  /* 0x0000000910097210 */ /* 0x001fca0007f1e0ff */
[----:B------:R-:W-:-:S04]  /*0770*/  IMAD.X R11, RZ, RZ, R17, P0 ;  /* 0x000000ffff0b7224 */ /* 0x000fc800000e0611 */
[----:B------:R-:W-:-:S04]  /*0780*/  IMAD.WIDE.U32 R4, R11, R12, RZ ;  /* 0x0000000c0b047225 */ /* 0x000fc800078e00ff */
[----:B------:R-:W-:-:S04]  /*0790*/  IMAD.WIDE.U32 R6, P0, R9, R13, R4 ;  /* 0x0000000d09067225 */ /* 0x000fc80007800004 */
[----:B------:R-:W-:-:S04]  /*07a0*/  IMAD.WIDE.U32 R4, R9, R12, RZ ;  /* 0x0000000c09047225 */ /* 0x000fc800078e00ff */
[----:B------:R-:W-:Y:S01]  /*07b0*/  IMAD.X R9, RZ, RZ, RZ, P0 ;  /* 0x000000ffff097224 */ /* 0x000fe200000e06ff */
[----:B------:R-:W-:Y:S01]  /*07c0*/  IADD3 RZ, P0, R5, R6, RZ ;  /* 0x0000000605ff7210 */ /* 0x000fe20007f1e0ff */
[----:B------:R-:W-:-:S04]  /*07d0*/  IMAD.MOV.U32 R8, RZ, RZ, R7 ;  /* 0x000000ffff087224 */ /* 0x000fc800078e0007 */
[----:B------:R-:W-:-:S08]  /*07e0*/  IMAD.WIDE.U32.X R4, R11, R13, R8, P0 ;  /* 0x0000000d0b047225 */ /* 0x000fd000000e0408 */
.L_x_5:
[-CC-:B------:R-:W-:Y:S01]  /*07f0*/  SHF.R.U64 R24, R4, R10.reuse, R5.reuse ;  /* 0x0000000a04187219 */ /* 0x180fe20000001205 */
[----:B------:R-:W0:Y:S01]  /*0800*/  LDC R8, c[0x0][0x618] ;  /* 0x00018600ff087b82 */ /* 0x000e220000000800 */
[----:B------:R-:W-:Y:S01]  /*0810*/  SHF.R.U32.HI R4, RZ, R10, R5 ;  /* 0x0000000aff047219 */ /* 0x000fe20000011605 */
[----:B------:R-:W-:Y:S01]  /*0820*/  ULDC UR4, c[0x0][0x150] ;  /* 0x0000540000047ab9 */ /* 0x000fe20000000800 */
[----:B------:R-:W-:Y:S01]  /*0830*/  IADD3 R9, P0, RZ, -R24, RZ ;  /* 0x80000018ff097210 */ /* 0x000fe20007f1e0ff */
[----:B------:R-:W-:Y:S01]  /*0840*/  IMAD.MOV.U32 R5, RZ, RZ, R17 ;  /* 0x000000ffff057224 */ /* 0x000fe200078e0011 */
[----:B------:R-:W-:-:S03]  /*0850*/  I2FP.F32.U32 R3, R2 ;  /* 0x0000000200037245 */ /* 0x000fc60000201000 */
[----:B------:R-:W1:Y:S01]  /*0860*/  LDC.64 R18, c[0x0][0x640] ;  /* 0x00019000ff127b82 */ /* 0x000e620000000a00 */
[----:B------:R-:W-:Y:S02]  /*0870*/  IMAD.X R11, RZ, RZ, ~R4, P0 ;  /* 0x000000ffff0b7224 */ /* 0x000fe400000e0e04 */
[----:B------:R-:W-:Y:S01]  /*0880*/  FMUL R3, R3, UR4 ;  /* 0x0000000403037c20 */ /* 0x000fe20008400000 */
[----:B------:R-:W-:Y:S01]  /*0890*/  IMAD.MOV.U32 R4, RZ, RZ, R16 ;  /* 0x000000ffff047224 */ /* 0x000fe200078e0010 */
[----:B------:R-:W-:Y:S01]  /*08a0*/  ULDC UR4, c[0x0][0x154] ;  /* 0x0000550000047ab9 */ /* 0x000fe20000000800 */
[-C--:B------:R-:W-:Y:S02]  /*08b0*/  IMAD R6, R11, R14.reuse, RZ ;  /* 0x0000000e0b067224 */ /* 0x080fe400078e02ff */
[C---:B------:R-:W-:Y:S01]  /*08c0*/  IMAD.WIDE.U32 R4, R9.reuse, R14, R4 ;  /* 0x0000000e09047225 */ /* 0x040fe200078e0004 */
[----:B------:R-:W2:Y:S01]  /*08d0*/  LDC R10, c[0x0][0x608] ;  /* 0x00018200ff0a7b82 */ /* 0x000ea20000000800 */
[----:B------:R-:W3:Y:S02]  /*08e0*/  F2I.U32.TRUNC.NTZ R3, R3 ;  /* 0x0000000300037305 */ /* 0x000ee4000020f000 */
[----:B------:R-:W-:-:S04]  /*08f0*/  IMAD R9, R9, R15, R6 ;  /* 0x0000000f09097224 */ /* 0x000fc800078e0206 */
[----:B------:R-:W-:Y:S01]  /*0900*/  IMAD.IADD R5, R5, 0x1, R9 ;  /* 0x0000000105057824 */ /* 0x000fe200078e0209 */
[----:B------:R-:W4:Y:S01]  /*0910*/  LDC R7, c[0x0][0x144] ;  /* 0x00005100ff077b82 */ /* 0x000f220000000800 */
[----:B------:R-:W-:-:S03]  /*0920*/  IMAD.MOV.U32 R9, RZ, RZ, 0x1 ;  /* 0x00000001ff097424 */ /* 0x000fc600078e00ff */
[----:B0-----:R-:W-:Y:S02]  /*0930*/  SHF.R.U64 R12, R4, R8, R5 ;  /* 0x00000008040c7219 */ /* 0x001fe40000001205 */
[----:B------:R-:W-:Y:S02]  /*0940*/  I2FP.F32.U32 R4, R0 ;  /* 0x0000000000047245 */ /* 0x000fe40000201000 */
[----:B------:R-:W0:Y:S01]  /*0950*/  LDC R14, c[0x0][0x658] ;  /* 0x00019600ff0e7b82 */ /* 0x000e220000000800 */
[----:B-1----:R-:W-:Y:S01]  /*0960*/  ISETP.NE.U32.AND P0, PT, R18, RZ, PT ;  /* 0x000000ff1200720c */ /* 0x002fe20003f05070 */
[----:B---3--:R-:W-:Y:S02]  /*0970*/  IMAD.MOV R6, RZ, RZ, -R3 ;  /* 0x000000ffff067224 */ /* 0x008fe400078e0a03 */
[----:B------:R-:W-:Y:S01]  /*0980*/  FMUL R4, R4, UR4 ;  /* 0x0000000404047c20 */ /* 0x000fe20008400000 */
[----:B------:R-:W-:Y:S01]  /*0990*/  SHF.R.U32.HI R3, RZ, R8, R5 ;  /* 0x00000008ff037219 */ /* 0x000fe20000011605 */
[----:B------:R-:W-:Y:S01]  /*09a0*/  IMAD.MOV.U32 R5, RZ, RZ, -0x1 ;  /* 0xffffffffff057424 */ /* 0x000fe200078e00ff */
[----:B------:R-:W-:Y:S01]  /*09b0*/  ISETP.NE.AND.EX P0, PT, R19, RZ, PT, P0 ;  /* 0x000000ff1300720c */ /* 0x000fe20003f05300 */
[----:B------:R1:W3:Y:S01]  /*09c0*/  F2I.U32.TRUNC.NTZ R11, R4 ;  /* 0x00000004000b7305 */ /* 0x0002e2000020f000 */
[----:B------:R-:W1:Y:S01]  /*09d0*/  LDC R13, c[0x0][0x148] ;  /* 0x00005200ff0d7b82 */ /* 0x000e620000000800 */
[----:B--2---:R-:W-:-:S02]  /*09e0*/  SHF.R.U64 R23, R12, R10, R3 ;  /* 0x0000000a0c177219 */ /* 0x004fc40000001203 */
[----:B------:R-:W-:-:S05]  /*09f0*/  SHF.R.U32.HI R3, RZ, R10, R3 ;  /* 0x0000000aff037219 */ /* 0x000fca0000011603 */
[----:B------:R-:W2:Y:S01]  /*0a00*/  LDC R17, c[0x0][0x600] ;  /* 0x00018000ff117b82 */ /* 0x000ea20000000800 */
[----:B----4-:R-:W-:-:S07]  /*0a10*/  IMAD R8, R7, R6, R2 ;  /* 0x0000000607087224 */ /* 0x010fce00078e0202 */
[----:B------:R-:W4:Y:S01]  /*0a20*/  LDC R16, c[0x0][0x648] ;  /* 0x00019200ff107b82 */ /* 0x000f220000000800 */
[-C--:B0-----:R-:W-:Y:S02]  /*0a30*/  SHF.L.U32 R2, R5, R14.reuse, RZ ;  /* 0x0000000e05027219 */ /* 0x081fe400000006ff */
[--C-:B------:R-:W-:Y:S02]  /*0a40*/  SHF.R.U64 R22, R23, R14, R3.reuse ;  /* 0x0000000e17167219 */ /* 0x100fe40000001203 */
[----:B------:R-:W-:Y:S02]  /*0a50*/  LOP3.LUT R10, RZ, R2, RZ, 0x33, !PT ;  /* 0x00000002ff0a7212 */ /* 0x000fe400078e33ff */
[-C--:B------:R-:W-:Y:S01]  /*0a60*/  SHF.R.U32.HI R3, RZ, R14.reuse, R3 ;  /* 0x0000000eff037219 */ /* 0x080fe20000011603 */
[----:B------:R-:W0:Y:S01]  /*0a70*/  LDC R21, c[0x0][0x638] ;  /* 0x00018e00ff157b82 */ /* 0x000e220000000800 */
[----:B------:R-:W-:Y:S01]  /*0a80*/  SHF.L.U32 R9, R9, R14, RZ ;  /* 0x0000000e09097219 */ /* 0x000fe200000006ff */
[----:B------:R-:W-:-:S06]  /*0a90*/  IMAD.MOV.U32 R2, RZ, RZ, R22 ;  /* 0x000000ffff027224 */ /* 0x000fcc00078e0016 */
[----:B------:R-:W0:Y:S01]  /*0aa0*/  LDC R20, c[0x0][0x610] ;  /* 0x00018400ff147b82 */ /* 0x000e220000000800 */
[----:B-1-3--:R-:W-:Y:S05]  /*0ab0*/  @!P0 BRA `(.L_x_6) ;  /* 0x0000000000288947 */ /* 0x00afea0003800000 */
[----:B------:R-:W1:Y:S02]  /*0ac0*/  LDC R7, c[0x0][0x64c] ;  /* 0x00019300ff077b82 */ /* 0x000e640000000800 */
[----:B-1----:R-:W-:-:S05]  /*0ad0*/  IADD3 R7, P0, R22, R7, RZ ;  /* 0x0000000716077210 */ /* 0x002fca0007f1e0ff */
        /* <DEDUP_REMOVED lines=8> */
.L_x_6:
[----:B----4-:R-:W-:Y:S01]  /*0b60*/  SHF.R.U64 R2, R2, R16, R3 ;  /* 0x0000001002027219 */ /* 0x010fe20000001203 */
[----:B--2---:R-:W-:Y:S01]  /*0b70*/  VIADD R3, R17, 0xffffffff ;  /* 0xffffffff11037836 */ /* 0x004fe20000000000 */
[----:B------:R-:W-:Y:S01]  /*0b80*/  LOP3.LUT R10, R23, R10, RZ, 0xc0, !PT ;  /* 0x0000000a170a7212 */ /* 0x000fe200078ec0ff */
[----:B------:R-:W-:Y:S01]  /*0b90*/  IMAD.MOV R11, RZ, RZ, -R11 ;  /* 0x000000ffff0b7224 */ /* 0x000fe200078e0a0b */
[----:B------:R-:W-:Y:S01]  /*0ba0*/  R2UR UR22, R24 ;  /* 0x00000000181672ca */ /* 0x000fe200000e0000 */
[----:B------:R-:W-:Y:S01]  /*0bb0*/  IMAD.MOV R4, RZ, RZ, -R2 ;  /* 0x000000ffff047224 */ /* 0x000fe200078e0a02 */
[----:B------:R-:W-:Y:S01]  /*0bc0*/  LOP3.LUT R3, R12, R3, RZ, 0xc0, !PT ;  /* 0x000000030c037212 */ /* 0x000fe200078ec0ff */
[----:B------:R-:W-:Y:S02]  /*0bd0*/  @P4 IMAD R8, R13, R11, R0 ;  /* 0x0000000b0d084224 */ /* 0x000fe400078e0200 */
[----:B------:R-:W-:Y:S02]  /*0be0*/  IMAD R9, R9, R2, R10 ;  /* 0x0000000209097224 */ /* 0x000fe400078e020a */
[----:B0-----:R-:W-:-:S02]  /*0bf0*/  IMAD R0, R4, R21, R22 ;  /* 0x0000001504007224 */ /* 0x001fc400078e0216 */
[----:B------:R-:W-:Y:S02]  /*0c00*/  IMAD R8, R9, R20, R8 ;  /* 0x0000001409087224 */ /* 0x000fe400078e0208 */
[----:B------:R-:W-:Y:S02]  /*0c10*/  IMAD R3, R0, R17, R3 ;  /* 0x0000001100037224 */ /* 0x000fe400078e0203 */
[----:B------:R-:W-:-:S03]  /*0c20*/  IMAD.MOV.U32 R4, RZ, RZ, 0x1 ;  /* 0x00000001ff047424 */ /* 0x000fc600078e00ff */
[----:B------:R-:W-:Y:S02]  /*0c30*/  SEL R2, R3, R8, !P4 ;  /* 0x0000000803027207 */ /* 0x000fe40006000000 */
[----:B------:R-:W-:-:S03]  /*0c40*/  SEL R0, R8, R3, !P4 ;  /* 0x0000000308007207 */ /* 0x000fc60006000000 */
[----:B------:R0:W-:Y:S04]  /*0c50*/  STL [R1+0x7c], R2 ;  /* 0x00007c0201007387 */ /* 0x0001e80000100800 */
[----:B------:R0:W-:Y:S02]  /*0c60*/  STL [R1+0x80], R0 ;  /* 0x0000800001007387 */ /* 0x0001e40000100800 */
.L_x_4:
[----:B------:R-:W-:-:S08]  /*0c70*/  NOP ;  /* 0x0000000000007918 */ /* 0x000fd00000000000 */
[----:B------:R-:W1:Y:S02]  /*0c80*/  USETMAXREG.TRY_ALLOC.CTAPOOL UP0, 0xe8 ;  /* 0x000000e8000079c8 */ /* 0x000e640008000600 */
[----:B-1----:R-:W-:-:S13]  /*0c90*/  PLOP3.LUT P0, PT, PT, PT, UP0, 0x80, 0x0 ;  /* 0x000000000000781c */ /* 0x002fda0003f0f008 */
[----:B------:R-:W-:Y:S05]  /*0ca0*/  @!P0 BRA `(.L_x_4) ;  /* 0xfffffffc00f08947 */ /* 0x000fea000383ffff */
[----:B------:R-:W-:Y:S01]  /*0cb0*/  ULDC.64 UR4, c[0x0][0x598] ;  /* 0x0001660000047ab9 */ /* 0x000fe20000000a00 */
[----:B------:R-:W-:Y:S01]  /*0cc0*/  ULDC.64 UR14, c[0x0][0x208] ;  /* 0x00008200000e7ab9 */ /* 0x000fe20000000a00 */
[----:B------:R-:W-:-:S04]  /*0cd0*/  ISETP.NE.U32.AND P0, PT, RZ, UR4, PT ;  /* 0x00000004ff007c0c */ /* 0x000fc8000bf05070 */
[----:B------:R-:W-:-:S13]  /*0ce0*/  ISETP.NE.AND.EX P0, PT, RZ, UR5, PT, P0 ;  /* 0x00000005ff007c0c */ /* 0x000fda000bf05300 */
[----:B------:R-:W-:Y:S05]  /*0cf0*/  @!P0 BRA `(.L_x_7) ;  /* 0x0000000000208947 */ /* 0x000fea0003800000 */
[----:B0-----:R-:W0:Y:S02]  /*0d00*/  LDC.64 R2, c[0x0][0x598] ;  /* 0x00016600ff027b82 */ /* 0x001e240000000a00 */
[----:B0-----:R-:W2:Y:S02]  /*0d10*/  LDG.E.64 R2, desc[UR14][R2.64] ;  /* 0x0000000e02027981 */ /* 0x001ea4000c1e1b00 */
[----:B--2---:R-:W-:-:S04]  /*0d20*/  ISETP.NE.U32.AND P0, PT, R2, RZ, PT ;  /* 0x000000ff0200720c */ /* 0x004fc80003f05070 */
[----:B------:R-:W-:-:S13]  /*0d30*/  ISETP.NE.AND.EX P0, PT, R3, RZ, PT, P0 ;  /* 0x000000ff0300720c */ /* 0x000fda0003f05300 */
[----:B------:R-:W-:Y:S05]  /*0d40*/  @!P0 BRA `(.L_x_7) ;  /* 0x00000000000c8947 */ /* 0x000fea0003800000 */
[----:B------:R-:W2:Y:S02]  /*0d50*/  LD.E R2, desc[UR14][R2.64] ;  /* 0x0000000e02027980 */ /* 0x000ea4000c101900 */
[----:B--2---:R-:W-:Y:S01]  /*0d60*/  R2UR UR20, R2 ;  /* 0x00000000021472ca */ /* 0x004fe200000e0000 */
[----:B------:R-:W-:-:S14]  /*0d70*/  BRA `(.L_x_8) ;  /* 0x0000000000247947 */ /* 0x000fdc0003800000 */
.L_x_7:
[----:B------:R-:W-:Y:S02]  /*0d80*/  ULDC.64 UR4, c[0x0][0x588] ;  /* 0x0001620000047ab9 */ /* 0x000fe40000000a00 */
[----:B------:R-:W-:-:S04]  /*0d90*/  ISETP.NE.U32.AND P0, PT, RZ, UR4, PT ;  /* 0x00000004ff007c0c */ /* 0x000fc8000bf05070 */
[----:B------:R-:W-:-:S13]  /*0da0*/  ISETP.NE.AND.EX P0, PT, RZ, UR5, PT, P0 ;  /* 0x00000005ff007c0c */ /* 0x000fda000bf05300 */
[----:B------:R-:W-:Y:S05]  /*0db0*/  @!P0 BRA `(.L_x_9) ;  /* 0x0000000000108947 */ /* 0x000fea0003800000 */
[----:B0-----:R-:W0:Y:S02]  /*0dc0*/  LDC.64 R2, c[0x0][0x588] ;  /* 0x00016200ff027b82 */ /* 0x001e240000000a00 */
[----:B0-----:R-:W2:Y:S02]  /*0dd0*/  LDG.E R2, desc[UR14][R2.64] ;  /* 0x0000000e02027981 */ /* 0x001ea4000c1e1900 */
[----:B--2---:R-:W-:Y:S01]  /*0de0*/  R2UR UR20, R2 ;  /* 0x00000000021472ca */ /* 0x004fe200000e0000 */
[----:B------:R-:W-:-:S14]  /*0df0*/  BRA `(.L_x_8) ;  /* 0x0000000000047947 */ /* 0x000fdc0003800000 */
.L_x_9:
[----:B------:R-:W-:-:S05]  /*0e00*/  ULDC UR20, c[0x0][0x580] ;  /* 0x0001600000147ab9 */ /* 0x000fca0000000800 */
.L_x_8:
[----:B------:R-:W-:Y:S02]  /*0e10*/  ULDC.64 UR4, c[0x0][0x5a0] ;  /* 0x0001680000047ab9 */ /* 0x000fe40000000a00 */
        /* <DEDUP_REMOVED lines=11> */
.L_x_10:
        /* <DEDUP_REMOVED lines=8> */
.L_x_12:
[----:B------:R-:W-:-:S05]  /*0f50*/  ULDC UR21, c[0x0][0x584] ;  /* 0x0001610000157ab9 */ /* 0x000fca0000000800 */
.L_x_11:
[----:B------:R-:W-:-:S13]  /*0f60*/  LOP3.LUT P0, RZ, R4, 0xff, RZ, 0xc0, !PT ;  /* 0x000000ff04ff7812 */ /* 0x000fda000780c0ff */
[----:B------:R-:W-:Y:S05]  /*0f70*/  @!P0 EXIT ;  /* 0x000000000000894d */ /* 0x000fea0003800000 */
[----:B------:R-:W-:Y:S01]  /*0f80*/  ULDC UR4, c[0x0][0x28c] ;  /* 0x0000a30000047ab9 */ /* 0x000fe20000000800 */
[----:B------:R-:W-:Y:S02]  /*0f90*/  ULOP3.LUT UR23, UR13, 0x1, URZ, 0xfc, !UPT ;  /* 0x000000010d177892 */ /* 0x000fe4000f8efc3f */
[----:B------:R-:W-:-:S04]  /*0fa0*/  UIADD3 UR4, UR4, 0x3f, URZ ;  /* 0x0000003f04047890 */ /* 0x000fc8000fffe03f */
[----:B------:R-:W-:-:S04]  /*0fb0*/  USHF.R.S32.HI UR5, URZ, 0x1f, UR4 ;  /* 0x0000001f3f057899 */ /* 0x000fc80008011404 */
[----:B------:R-:W-:-:S03]  /*0fc0*/  ULEA.HI UR5, UR5, UR4, URZ, 0x6 ;  /* 0x0000000405057291 */ /* 0x000fc6000f8f303f */
[----:B------:R-:W-:Y:S01]  /*0fd0*/  UMOV UR4, URZ ;  /* 0x0000003f00047c82 */ /* 0x000fe20008000000 */
[----:B------:R-:W-:-:S03]  /*0fe0*/  USHF.R.S32.HI UR9, URZ, 0x6, UR5 ;  /* 0x000000063f097899 */ /* 0x000fc60008011405 */
[----:B------:R-:W-:-:S09]  /*0ff0*/  UMOV UR5, URZ ;  /* 0x0000003f00057c82 */ /* 0x000fd20008000000 */
.L_x_293:
[----:B0-----:R-:W0:Y:S01]  /*1000*/  S2R R0, SR_TID.X ;  /* 0x0000000000007919 */ /* 0x001e220000002100 */
[----:B-1----:R-:W1:Y:S01]  /*1010*/  S2UR UR17, SR_CgaCtaId ;  /* 0x00000000001179c3 */ /* 0x002e620000008800 */
[----:B------:R-:W-:Y:S01]  /*1020*/  UMOV UR16, 0x400 ;  /* 0x0000040000107882 */ /* 0x000fe20000000000 */
[----:B------:R-:W-:Y:S01]  /*1030*/  UMOV UR6, URZ ;  /* 0x0000003f00067c82 */ /* 0x000fe20008000000 */
[----:B------:R-:W-:Y:S01]  /*1040*/  STL [R1+0x70], RZ ;  /* 0x000070ff01007387 */ /* 0x000fe20000100800 */
[----:B------:R-:W-:Y:S01]  /*1050*/  UMOV UR7, URZ ;  /* 0x0000003f00077c82 */ /* 0x000fe20008000000 */
[----:B------:R-:W-:Y:S01]  /*1060*/  UMOV UR8, URZ ;  /* 0x0000003f00087c82 */ /* 0x000fe20008000000 */
[----:B------:R-:W-:Y:S01]  /*1070*/  CS2R R4, SRZ ;  /* 0x0000000000047805 */ /* 0x000fe2000001ff00 */
[----:B------:R-:W-:Y:S01]  /*1080*/  STL [R1+0x6c], RZ ;  /* 0x00006cff01007387 */ /* 0x000fe20000100800 */
[----:B--2---:R-:W2:Y:S01]  /*1090*/  LDC R2, c[0x0][0x28c] ;  /* 0x0000a300ff027b82 */ /* 0x004ea20000000800 */
[----:B------:R-:W-:-:S02]  /*10a0*/  CS2R R6, SRZ ;  /* 0x0000000000067805 */ /* 0x000fc4000001ff00 */
[----:B------:R-:W-:Y:S01]  /*10b0*/  CS2R R8, SRZ ;  /* 0x0000000000087805 */ /* 0x000fe2000001ff00 */
[----:B------:R-:W-:Y:S01]  /*10c0*/  STL [R1+0x68], RZ ;  /* 0x000068ff01007387 */ /* 0x000fe20000100800 */
[----:B------:R-:W-:Y:S02]  /*10d0*/  CS2R R10, SRZ ;  /* 0x00000000000a7805 */ /* 0x000fe4000001ff00 */
[----:B------:R-:W-:Y:S02]  /*10e0*/  CS2R R12, SRZ ;  /* 0x00000000000c7805 */ /* 0x000fe4000001ff00 */
[----:B------:R-:W-:Y:S01]  /*10f0*/  CS2R R14, SRZ ;  /* 0x00000000000e7805 */ /* 0x000fe2000001ff00 */
[----:B------:R-:W-:Y:S01]  /*1100*/  STL [R1+0x64], RZ ;  /* 0x000064ff01007387 */ /* 0x000fe20000100800 */
[----:B------:R-:W-:Y:S02]  /*1110*/  CS2R R16, SRZ ;  /* 0x0000000000107805 */ /* 0x000fe4000001ff00 */
        /* <DEDUP_REMOVED lines=13> */
[----:B------:R-:W-:Y:S02]  /*11f0*/  CS2R R166, SRZ ;  /* 0x0000000000a67805 */ /* 0x000fe4000001ff00 */
[----:B0-----:R-:W-:Y:S01]  /*1200*/  LOP3.LUT R0, R0, 0x80, RZ, 0xc0, !PT ;  /* 0x0000008000007812 */ /* 0x001fe200078ec0ff */
[----:B------:R-:W-:Y:S01]  /*1210*/  STL [R1+0x54], RZ ;  /* 0x000054ff01007387 */ /* 0x000fe20000100800 */
[----:B--2---:R-:W-:-:S02]  /*1220*/  ISETP.GE.AND P0, PT, R2, 0x1, PT ;  /* 0x000000010200780c */ /* 0x004fc40003f06270 */
[----:B------:R-:W-:Y:S02]  /*1230*/  CS2R R2, SRZ ;  /* 0x0000000000027805 */ /* 0x000fe4000001ff00 */
[----:B------:R-:W-:Y:S01]  /*1240*/  SHF.R.U32.HI R0, RZ, 0x7, R0 ;  /* 0x00000007ff007819 */ /* 0x000fe20000011600 */
[----:B------:R-:W-:Y:S01]  /*1250*/  STL [R1+0x50], RZ ;  /* 0x000050ff01007387 */ /* 0x000fe20000100800 */
[----:B------:R-:W-:Y:S02]  /*1260*/  CS2R R168, SRZ ;  /* 0x0000000000a87805 */ /* 0x000fe4000001ff00 */
[----:B------:R-:W-:Y:S02]  /*1270*/  CS2R R170, SRZ ;  /* 0x0000000000aa7805 */ /* 0x000fe4000001ff00 */
[----:B------:R-:W-:Y:S01]  /*1280*/  CS2R R172, SRZ ;  /* 0x0000000000ac7805 */ /* 0x000fe2000001ff00 */
[----:B------:R-:W-:Y:S01]  /*1290*/  STL [R1+0x4c], RZ ;  /* 0x00004cff01007387 */ /* 0x000fe20000100800 */
[----:B------:R-:W-:-:S02]  /*12a0*/  CS2R R174, SRZ ;  /* 0x0000000000ae7805 */ /* 0x000fc4000001ff00 */
[----:B------:R-:W-:Y:S02]  /*12b0*/  CS2R R176, SRZ ;  /* 0x0000000000b07805 */ /* 0x000fe4000001ff00 */
[----:B------:R-:W-:Y:S01]  /*12c0*/  CS2R R178, SRZ ;  /* 0x0000000000b27805 */ /* 0x000fe2000001ff00 */
[----:B------:R-:W0:Y:S01]  /*12d0*/  SHFL.IDX PT, R0, R0, RZ, 0x1f ;  /* 0x00001fff00007589 */ /* 0x000e2200000e0000 */
[----:B------:R-:W-:Y:S02]  /*12e0*/  CS2R R180, SRZ ;  /* 0x0000000000b47805 */ /* 0x000fe4000001ff00 */
[----:B------:R-:W-:Y:S02]  /*12f0*/  CS2R R182, SRZ ;  /* 0x0000000000b67805 */ /* 0x000fe4000001ff00 */
[----:B------:R-:W-:Y:S01]  /*1300*/  CS2R R184, SRZ ;  /* 0x0000000000b87805 */ /* 0x000fe2000001ff00 */
[----:B------:R2:W-:Y:S01]  /*1310*/  STL [R1+0x48], RZ ;  /* 0x000048ff01007387 */ /* 0x0005e20000100800 */
[----:B------:R-:W-:-:S02]  /*1320*/  CS2R R186, SRZ ;  /* 0x0000000000ba7805 */ /* 0x000fc4000001ff00 */
[----:B------:R-:W-:Y:S02]  /*1330*/  CS2R R188, SRZ ;  /* 0x0000000000bc7805 */ /* 0x000fe4000001ff00 */
[----:B------:R-:W-:Y:S01]  /*1340*/  CS2R R190, SRZ ;  /* 0x0000000000be7805 */ /* 0x000fe2000001ff00 */
[----:B------:R2:W-:Y:S01]  /*1350*/  STL [R1+0x44], RZ ;  /* 0x000044ff01007387 */ /* 0x0005e20000100800 */
        /* <DEDUP_REMOVED lines=14> */
[----:B------:R-:W-:Y:S02]  /*1440*/  CS2R R214, SRZ ;  /* 0x0000000000d67805 */ /* 0x000fe4000001ff00 */
[----:B0-----:R-:W-:Y:S01]  /*1450*/  R2UR UR11, R0 ;  /* 0x00000000000b72ca */ /* 0x001fe200000e0000 */
[----:B------:R2:W-:Y:S01]  /*1460*/  STL [R1+0x34], RZ ;  /* 0x000034ff01007387 */ /* 0x0005e20000100800 */
[----:B------:R-:W-:Y:S01]  /*1470*/  IMAD.MOV.U32 R0, RZ, RZ, RZ ;  /* 0x000000ffff007224 */ /* 0x000fe200078e00ff */
[----:B------:R-:W-:Y:S02]  /*1480*/  CS2R R216, SRZ ;  /* 0x0000000000d87805 */ /* 0x000fe4000001ff00 */
[----:B------:R-:W-:Y:S01]  /*1490*/  CS2R R218, SRZ ;  /* 0x0000000000da7805 */ /* 0x000fe2000001ff00 */
[----:B------:R2:W-:Y:S01]  /*14a0*/  STL [R1+0x30], RZ ;  /* 0x000030ff01007387 */ /* 0x0005e20000100800 */
[----:B------:R-:W-:-:S02]  /*14b0*/  CS2R R220, SRZ ;  /* 0x0000000000dc7805 */ /* 0x000fc4000001ff00 */
[----:B------:R-:W-:Y:S02]  /*14c0*/  CS2R R222, SRZ ;  /* 0x0000000000de7805 */ /* 0x000fe4000001ff00 */
[----:B------:R-:W-:Y:S01]  /*14d0*/  CS2R R224, SRZ ;  /* 0x0000000000e07805 */ /* 0x000fe2000001ff00 */
[----:B------:R2:W-:Y:S01]  /*14e0*/  STL [R1+0x2c], RZ ;  /* 0x00002cff01007387 */ /* 0x0005e20000100800 */
[----:B------:R-:W-:Y:S01]  /*14f0*/  CS2R R226, SRZ ;  /* 0x0000000000e27805 */ /* 0x000fe2000001ff00 */
[----:B------:R-:W-:Y:S01]  /*1500*/  IMAD.U32 R228, RZ, RZ, UR4 ;  /* 0x00000004ffe47e24 */ /* 0x000fe2000f8e00ff */
[----:B------:R-:W-:Y:S01]  /*1510*/  CS2R R88, SRZ ;  /* 0x0000000000587805 */ /* 0x000fe2000001ff00 */
[----:B------:R2:W-:Y:S01]  /*1520*/  STL [R1+0x28], RZ ;  /* 0x000028ff01007387 */ /* 0x0005e20000100800 */
[----:B------:R-:W-:Y:S01]  /*1530*/  ULEA.HI UR10, UR11, UR11, URZ, 0x1 ;  /* 0x0000000b0b0a7291 */ /* 0x000fe2000f8f083f */
[----:B------:R-:W-:Y:S02]  /*1540*/  CS2R R90, SRZ ;  /* 0x00000000005a7805 */ /* 0x000fe4000001ff00 */
[----:B------:R-:W-:Y:S01]  /*1550*/  CS2R R92, SRZ ;  /* 0x00000000005c7805 */ /* 0x000fe2000001ff00 */
[----:B------:R2:W-:Y:S01]  /*1560*/  STL [R1+0x24], RZ ;  /* 0x000024ff01007387 */ /* 0x0005e20000100800 */
[----:B------:R-:W-:Y:S01]  /*1570*/  ULOP3.LUT UR12, UR10, 0xffffe, URZ, 0xc0, !UPT ;  /* 0x000ffffe0a0c7892 */ /* 0x000fe2000f8ec03f */
[----:B------:R-:W-:Y:S01]  /*1580*/  CS2R R94, SRZ ;  /* 0x00000000005e7805 */ /* 0x000fe2000001ff00 */
[----:B-1----:R-:W-:Y:S01]  /*1590*/  ULEA UR10, UR17, UR16, 0x18 ;  /* 0x00000010110a7291 */ /* 0x002fe2000f8ec03f */
[----:B------:R2:W-:Y:S01]  /*15a0*/  STL [R1+0x20], RZ ;  /* 0x000020ff01007387 */ /* 0x0005e20000100800 */
[----:B------:R-:W-:Y:S01]  /*15b0*/  UIADD3 UR12, UR11, -UR12, URZ ;  /* 0x8000000c0b0c7290 */ /* 0x000fe2000fffe03f */
[----:B------:R-:W-:-:S02]  /*15c0*/  CS2R R96, SRZ ;  /* 0x0000000000607805 */ /* 0x000fc4000001ff00 */
[----:B------:R-:W-:Y:S01]  /*15d0*/  CS2R R98, SRZ ;  /* 0x0000000000627805 */ /* 0x000fe2000001ff00 */
[----:B------:R2:W-:Y:S01]  /*15e0*/  STL [R1+0x1c], RZ ;  /* 0x00001cff01007387 */ /* 0x0005e20000100800 */
[----:B------:R-:W-:Y:S01]  /*15f0*/  ULEA UR12, UR12, UR10, 0xc ;  /* 0x0000000a0c0c7291 */ /* 0x000fe2000f8e603f */
[----:B------:R-:W-:Y:S02]  /*1600*/  CS2R R100, SRZ ;  /* 0x0000000000647805 */ /* 0x000fe4000001ff00 */
[----:B------:R-:W-:Y:S01]  /*1610*/  CS2R R102, SRZ ;  /* 0x0000000000667805 */ /* 0x000fe2000001ff00 */
[----:B------:R2:W-:Y:S01]  /*1620*/  STL [R1+0x18], RZ ;  /* 0x000018ff01007387 */ /* 0x0005e20000100800 */
[----:B------:R-:W-:Y:S01]  /*1630*/  UIADD3 UR12, UR12, 0x100, URZ ;  /* 0x000001000c0c7890 */ /* 0x000fe2000fffe03f */
[----:B------:R-:W-:Y:S02]  /*1640*/  CS2R R104, SRZ ;  /* 0x0000000000687805 */ /* 0x000fe4000001ff00 */
[----:B------:R-:W-:Y:S01]  /*1650*/  CS2R R106, SRZ ;  /* 0x00000000006a7805 */ /* 0x000fe2000001ff00 */
[----:B------:R2:W-:Y:S01]  /*1660*/  STL [R1+0x14], RZ ;  /* 0x000014ff01007387 */ /* 0x0005e20000100800 */
[----:B------:R-:W-:Y:S01]  /*1670*/  USHF.R.U32.HI UR11, URZ, 0x4, UR12 ;  /* 0x000000043f0b7899 */ /* 0x000fe2000801160c */
[----:B------:R-:W-:-:S02]  /*1680*/  CS2R R108, SRZ ;  /* 0x00000000006c7805 */ /* 0x000fc4000001ff00 */
[----:B------:R-:W-:Y:S01]  /*1690*/  CS2R R110, SRZ ;  /* 0x00000000006e7805 */ /* 0x000fe2000001ff00 */
[----:B------:R2:W-:Y:S01]  /*16a0*/  STL [R1+0x10], RZ ;  /* 0x000010ff01007387 */ /* 0x0005e20000100800 */
[----:B------:R-:W-:Y:S01]  /*16b0*/  ULOP3.LUT UR11, UR11, 0x3fff, URZ, 0xc0, !UPT ;  /* 0x00003fff0b0b7892 */ /* 0x000fe2000f8ec03f */
[----:B------:R-:W-:Y:S01]  /*16c0*/  CS2R R112, SRZ ;  /* 0x0000000000707805 */ /* 0x000fe2000001ff00 */
[----:B------:R-:W-:Y:S01]  /*16d0*/  UMOV UR12, UR5 ;  /* 0x00000005000c7c82 */ /* 0x000fe20008000000 */
        /* <DEDUP_REMOVED lines=12> */
[----:B------:R2:W-:Y:S01]  /*17a0*/  STL [R1], RZ ;  /* 0x000000ff01007387 */ /* 0x0005e20000100800 */
[----:B------:R-:W-:-:S02]  /*17b0*/  CS2R R132, SRZ ;  /* 0x0000000000847805 */ /* 0x000fc4000001ff00 */
[----:B------:R-:W-:Y:S02]  /*17c0*/  CS2R R134, SRZ ;  /* 0x0000000000867805 */ /* 0x000fe4000001ff00 */
[----:B------:R-:W-:Y:S02]  /*17d0*/  CS2R R136, SRZ ;  /* 0x0000000000887805 */ /* 0x000fe4000001ff00 */
[----:B------:R-:W-:Y:S02]  /*17e0*/  CS2R R138, SRZ ;  /* 0x00000000008a7805 */ /* 0x000fe4000001ff00 */
[----:B------:R-:W-:Y:S02]  /*17f0*/  CS2R R140, SRZ ;  /* 0x00000000008c7805 */ /* 0x000fe4000001ff00 */
[----:B------:R-:W-:Y:S02]  /*1800*/  CS2R R142, SRZ ;  /* 0x00000000008e7805 */ /* 0x000fe4000001ff00 */
[----:B------:R-:W-:-:S02]  /*1810*/  CS2R R144, SRZ ;  /* 0x0000000000907805 */ /* 0x000fc4000001ff00 */
[----:B------:R-:W-:Y:S02]  /*1820*/  CS2R R146, SRZ ;  /* 0x0000000000927805 */ /* 0x000fe4000001ff00 */
[----:B------:R-:W-:Y:S02]  /*1830*/  CS2R R148, SRZ ;  /* 0x0000000000947805 */ /* 0x000fe4000001ff00 */
[----:B------:R-:W-:Y:S02]  /*1840*/  CS2R R150, SRZ ;  /* 0x0000000000967805 */ /* 0x000fe4000001ff00 */
[----:B------:R-:W-:Y:S02]  /*1850*/  CS2R R24, SRZ ;  /* 0x0000000000187805 */ /* 0x000fe4000001ff00 */
[----:B---34-:R-:W-:Y:S02]  /*1860*/  CS2R R26, SRZ ;  /* 0x00000000001a7805 */ /* 0x018fe4000001ff00 */
        /* <DEDUP_REMOVED lines=29> */
[----:B------:R-:W-:Y:S01]  /*1a40*/  CS2R R86, SRZ ;  /* 0x0000000000567805 */ /* 0x000fe2000001ff00 */
[----:B--2---:R-:W-:Y:S06]  /*1a50*/  @!P0 BRA `(.L_x_13) ;  /* 0x0000001000888947 */ /* 0x004fec0003800000 */
[----:B------:R-:W-:-:S06]  /*1a60*/  UISETP.NE.AND UP0, UPT, UR23, 0x3, UPT ;  /* 0x000000031700788c */ /* 0x000fcc000bf05270 */
[----:B------:R-:W-:-:S13]  /*1a70*/  PLOP3.LUT P1, PT, PT, PT, UP0, 0x80, 0x0 ;  /* 0x000000000000781c */ /* 0x000fda0003f2f008 */
[----:B------:R-:W-:Y:S05]  /*1a80*/  @!P1 BRA `(.L_x_14) ;  /* 0x0000000000049947 */ /* 0x000fea0003800000 */
[----:B------:R-:W-:Y:S01]  /*1a90*/  BPT.TRAP 0x1 ;  /* 0x000000040000795c */ /* 0x000fe20000300000 */
.L_x_14:
[----:B------:R-:W-:Y:S01]  /*1aa0*/  ULEA UR6, UR5, UR10, 0x3 ;  /* 0x0000000a05067291 */ /* 0x000fe2000f8e183f */
[----:B------:R-:W-:-:S05]  /*1ab0*/  IMAD.U32 R0, RZ, RZ, UR4 ;  /* 0x00000004ff007e24 */ /* 0x000fca000f8e00ff */
[----:B------:R-:W-:-:S04]  /*1ac0*/  SHF.L.U32 R0, R0, 0x1f, RZ ;  /* 0x0000001f00007819 */ /* 0x000fc800000006ff */
[----:B------:R0:W1:Y:S01]  /*1ad0*/  SYNCS.PHASECHK.TRANS64.TRYWAIT P0, [UR6], R0 ;  /* 0x00000000ff0075a7 */ /* 0x0000620008000146 */
[----:B------:R-:W-:Y:S05]  /*1ae0*/  @!P1 BRA `(.L_x_15) ;  /* 0x0000000000049947 */ /* 0x000fea0003800000 */
[----:B------:R-:W-:Y:S01]  /*1af0*/  BPT.TRAP 0x1 ;  /* 0x000000040000795c */ /* 0x000fe20000300000 */
.L_x_15:
[----:B-1----:R-:W-:Y:S05]  /*1b00*/  @P0 BRA `(.L_x_16) ;  /* 0x0000000000080947 */ /* 0x002fea0003800000 */
[----:B------:R-:W1:Y:S02]  /*1b10*/  SYNCS.PHASECHK.TRANS64.TRYWAIT P0, [UR6], R0 ;  /* 0x00000000ff0075a7 */ /* 0x000e640008000146 */
[----:B-1----:R-:W-:Y:S05]  /*1b20*/  @!P0 BRA `(.L_x_17) ;  /* 0x000000e400708947 */ /* 0x002fea0003800000 */
.L_x_16:
[----:B------:R-:W-:Y:S01]  /*1b30*/  UIADD3 UR6, UR10, 0xc100, URZ ;  /* 0x0000c1000a067890 */ /* 0x000fe2000fffe03f */
[----:B------:R-:W-:Y:S01]  /*1b40*/  WARPGROUP.ARRIVE ;  /* 0x00000000000079c5 */ /* 0x000fe20000000000 */
[----:B------:R-:W-:Y:S01]  /*1b50*/  ULOP3.LUT UR7, UR11, 0x10000, URZ, 0xfc, !UPT ;  /* 0x000100000b077892 */ /* 0x000fe2000f8efc3f */
[----:B------:R2:W-:Y:S01]  /*1b60*/  STL [R1+0x70], RZ ;  /* 0x000070ff01007387 */ /* 0x0005e20000100800 */
[----:B------:R-:W-:Y:S01]  /*1b70*/  USHF.R.U32.HI UR6, URZ, 0x4, UR6 ;  /* 0x000000043f067899 */ /* 0x000fe20008011606 */
[----:B01----:R-:W-:Y:S01]  /*1b80*/  IMAD.MOV.U32 R0, RZ, RZ, RZ ;  /* 0x000000ffff007224 */ /* 0x003fe200078e00ff */
[----:B------:R-:W-:Y:S01]  /*1b90*/  ULEA UR7, UR5, UR7, 0xa ;  /* 0x0000000705077291 */ /* 0x000fe2000f8e503f */
[----:B------:R2:W-:Y:S01]  /*1ba0*/  STL [R1+0x6c], RZ ;  /* 0x00006cff01007387 */ /* 0x0005e20000100800 */
[----:B------:R-:W-:Y:S01]  /*1bb0*/  ULOP3.LUT UR6, UR6, 0x3fff, URZ, 0xc0, !UPT ;  /* 0x00003fff06067892 */ /* 0x000fe2000f8ec03f */
[----:B------:R-:W-:Y:S01]  /*1bc0*/  CS2R R2, SRZ ;  /* 0x0000000000027805 */ /* 0x000fe2000001ff00 */
[----:B------:R-:W-:Y:S01]  /*1bd0*/  UMOV UR17, 0x80000020 ;  /* 0x8000002000117882 */ /* 0x000fe20000000000 */
[----:B------:R-:W-:Y:S01]  /*1be0*/  UMOV UR19, 0x80000020 ;  /* 0x8000002000137882 */ /* 0x000fe20000000000 */
[----:B------:R-:W-:Y:S01]  /*1bf0*/  ULOP3.LUT UR6, UR6, 0x10000, URZ, 0xfc, !UPT ;  /* 0x0001000006067892 */ /* 0x000fe2000f8efc3f */
[----:B------:R2:W-:Y:S01]  /*1c00*/  STL [R1+0x68], RZ ;  /* 0x000068ff01007387 */ /* 0x0005e20000100800 */
[----:B------:R-:W-:Y:S01]  /*1c10*/  UMOV UR16, UR7 ;  /* 0x0000000700107c82 */ /* 0x000fe20008000000 */
[----:B------:R-:W-:Y:S01]  /*1c20*/  CS2R R4, SRZ ;  /* 0x0000000000047805 */ /* 0x000fe2000001ff00 */
[----:B------:R-:W-:Y:S01]  /*1c30*/  ULEA UR8, UR5, UR6, 0x9 ;  /* 0x0000000605087291 */ /* 0x000fe2000f8e483f */
[----:B------:R2:W-:Y:S01]  /*1c40*/  STL [R1+0x64], RZ ;  /* 0x000064ff01007387 */ /* 0x0005e20000100800 */
[----:B------:R-:W-:Y:S01]  /*1c50*/  CS2R R6, SRZ ;  /* 0x0000000000067805 */ /* 0x000fe2000001ff00 */
[----:B------:R-:W-:Y:S01]  /*1c60*/  UMOV UR6, 0x2 ;  /* 0x0000000200067882 */ /* 0x000fe20000000000 */
[----:B------:R-:W-:Y:S01]  /*1c70*/  CS2R R8, SRZ ;  /* 0x0000000000087805 */ /* 0x000fe2000001ff00 */
[----:B------:R2:W-:Y:S01]  /*1c80*/  STL [R1+0x60], RZ ;  /* 0x000060ff01007387 */ /* 0x0005e20000100800 */
[----:B------:R-:W-:Y:S01]  /*1c90*/  CS2R R10, SRZ ;  /* 0x00000000000a7805 */ /* 0x000fe2000001ff00 */
[----:B------:R-:W-:Y:S01]  /*1ca0*/  UMOV UR18, UR8 ;  /* 0x0000000800127c82 */ /* 0x000fe20008000000 */
[----:B------:R-:W-:Y:S01]  /*1cb0*/  CS2R R12, SRZ ;  /* 0x00000000000c7805 */ /* 0x000fe2000001ff00 */
[----:B------:R-:W-:Y:S01]  /*1cc0*/  QGMMA.64x128x32.F32.E5M2.E5M2 R88, gdesc[UR16], RZ, !UPT ;  /* 0x01e00000105879f3 */ /* 0x000fe2000c7038ff */
[----:B------:R-:W-:Y:S01]  /*1cd0*/  UIADD3 UR16, UR7, 0x200, URZ ;  /* 0x0000020007107890 */ /* 0x000fe2000fffe03f */
[----:B------:R2:W-:Y:S01]  /*1ce0*/  STL [R1+0x5c], RZ ;  /* 0x00005cff01007387 */ /* 0x0005e20000100800 */
[----:B------:R-:W-:Y:S01]  /*1cf0*/  UMOV UR17, 0x80000020 ;  /* 0x8000002000117882 */ /* 0x000fe20000000000 */
[----:B------:R-:W-:-:S02]  /*1d00*/  CS2R R14, SRZ ;  /* 0x00000000000e7805 */ /* 0x000fc4000001ff00 */
[----:B------:R-:W-:Y:S01]  /*1d10*/  CS2R R16, SRZ ;  /* 0x0000000000107805 */ /* 0x000fe2000001ff00 */
[----:B------:R2:W-:Y:S01]  /*1d20*/  STL [R1+0x58], RZ ;  /* 0x000058ff01007387 */ /* 0x0005e20000100800 */
[----:B------:R-:W-:Y:S02]  /*1d30*/  CS2R R18, SRZ ;  /* 0x0000000000127805 */ /* 0x000fe4000001ff00 */
[----:B------:R-:W-:Y:S02]  /*1d40*/  CS2R R20, SRZ ;  /* 0x0000000000147805 */ /* 0x000fe4000001ff00 */
[----:B------:R-:W-:Y:S01]  /*1d50*/  CS2R R22, SRZ ;  /* 0x0000000000167805 */ /* 0x000fe2000001ff00 */
[----:B------:R2:W-:Y:S01]  /*1d60*/  STL [R1+0x54], RZ ;  /* 0x000054ff01007387 */ /* 0x0005e20000100800 */
[----:B------:R-:W-:Y:S01]  /*1d70*/  CS2R R152, SRZ ;  /* 0x0000000000987805 */ /* 0x000fe2000001ff00 */
[----:B------:R-:W-:Y:S01]  /*1d80*/  QGMMA.64x128x32.F32.E5M2.E5M2 R24, gdesc[UR16], RZ, !UPT ;  /* 0x01e00000101879f3 */ /* 0x000fe2000c7038ff */
[----:B------:R-:W-:Y:S01]  /*1d90*/  UIADD3 UR16, UR7, 0x2, URZ ;  /* 0x0000000207107890 */ /* 0x000fe2000fffe03f */
[----:B------:R2:W-:Y:S01]  /*1da0*/  STL [R1+0x50], RZ ;  /* 0x000050ff01007387 */ /* 0x0005e20000100800 */
[----:B------:R-:W-:Y:S01]  /*1db0*/  UIADD3 UR18, UR8, 0x2, URZ ;  /* 0x0000000208127890 */ /* 0x000fe2000fffe03f */
[----:B------:R-:W-:Y:S01]  /*1dc0*/  CS2R R154, SRZ ;  /* 0x00000000009a7805 */ /* 0x000fe2000001ff00 */
[----:B------:R-:W-:Y:S01]  /*1dd0*/  UMOV UR17, 0x80000020 ;  /* 0x8000002000117882 */ /* 0x000fe20000000000 */
        /* <DEDUP_REMOVED lines=9> */
[----:B------:R-:W-:Y:S02]  /*1e70*/  CS2R R166, SRZ ;  /* 0x0000000000a67805 */ /* 0x000fe4000001ff00 */
        /* <DEDUP_REMOVED lines=39> */
[----:B------:R-:W-:-:S03]  /*20f0*/  CS2R R226, SRZ ;  /* 0x0000000000e27805 */ /* 0x000fc6000001ff00 */
[----:B------:R2:W-:Y:S04]  /*2100*/  STL [R1+0x18], RZ ;  /* 0x000018ff01007387 */ /* 0x0005e80000100800 */
[----:B------:R2:W-:Y:S04]  /*2110*/  STL [R1+0x14], RZ ;  /* 0x000014ff01007387 */ /* 0x0005e80000100800 */
[----:B------:R2:W-:Y:S04]  /*2120*/  STL [R1+0x10], RZ ;  /* 0x000010ff01007387 */ /* 0x0005e80000100800 */
[----:B------:R2:W-:Y:S04]  /*2130*/  STL [R1+0xc], RZ ;  /* 0x00000cff01007387 */ /* 0x0005e80000100800 */
[----:B------:R2:W-:Y:S04]  /*2140*/  STL [R1+0x8], RZ ;  /* 0x000008ff01007387 */ /* 0x0005e80000100800 */
[----:B------:R2:W-:Y:S04]  /*2150*/  STL [R1+0x4], RZ ;  /* 0x000004ff01007387 */ /* 0x0005e80000100800 */
[----:B------:R2:W-:Y:S01]  /*2160*/  STL [R1], RZ ;  /* 0x000000ff01007387 */ /* 0x0005e20000100800 */
[----:B------:R-:W-:Y:S01]  /*2170*/  QGMMA.64x128x32.F32.E5M2.E5M2 R88, gdesc[UR16], R88 ;  /* 0x01e00000105879f3 */ /* 0x000fe20008703858 */
[----:B------:R-:W-:Y:S01]  /*2180*/  UIADD3 UR16, UR7, 0x202, URZ ;  /* 0x0000020207107890 */ /* 0x000fe2000fffe03f */
[----:B------:R-:W-:-:S02]  /*2190*/  UMOV UR17, 0x80000020 ;  /* 0x8000002000117882 */ /* 0x000fc40000000000 */
[----:B------:R-:W-:Y:S02]  /*21a0*/  ULDC UR7, c[0x0][0x50c] ;  /* 0x0001430000077ab9 */ /* 0x000fe40000000800 */
[----:B------:R-:W-:-:S04]  /*21b0*/  UISETP.NE.AND UP0, UPT, UR7, 0x2, UPT ;  /* 0x000000020700788c */ /* 0x000fc8000bf05270 */
[----:B------:R-:W-:Y:S02]  /*21c0*/  USEL UR7, URZ, 0x1, UP0 ;  /* 0x000000013f077887 */ /* 0x000fe40008000000 */
[----:B------:R-:W-:Y:S04]  /*21d0*/  QGMMA.64x128x32.F32.E5M2.E5M2 R24, gdesc[UR16], R24, gsb0 ;  /* 0x01e00000101879f3 */ /* 0x000fe80008003818 */
[----:B------:R-:W-:-:S13]  /*21e0*/  ISETP.NE.AND P0, PT, RZ, UR7, PT ;  /* 0x00000007ff007c0c */ /* 0x000fda000bf05270 */
[----:B--2---:R-:W-:Y:S05]  /*21f0*/  @!P0 BRA `(.L_x_18) ;  /* 0x0000000800848947 */ /* 0x004fea0003800000 */
[----:B------:R-:W-:Y:S02]  /*2200*/  WARPGROUP.DEPBAR.LE gsb0, 0x0 ;  /* 0x00008000000079c5 */ /* 0x000fe40000010000 */
[----:B------:R-:W-:-:S01]  /*2210*/  FADD R227, RZ, R88 ;  /* 0x00000058ffe37221 */ /* 0x000fc20000000000 */
[----:B------:R-:W-:Y:S01]  /*2220*/  FADD R226, RZ, R89 ;  /* 0x00000059ffe27221 */ /* 0x000fe20000000000 */
[----:B------:R-:W-:-:S01]  /*2230*/  FADD R225, RZ, R90 ;  /* 0x0000005affe17221 */ /* 0x000fc20000000000 */
[----:B------:R-:W-:Y:S01]  /*2240*/  FADD R224, RZ, R91 ;  /* 0x0000005bffe07221 */ /* 0x000fe20000000000 */
[----:B------:R-:W-:-:S01]  /*2250*/  FADD R223, RZ, R92 ;  /* 0x0000005cffdf7221 */ /* 0x000fc20000000000 */
[----:B------:R0:W-:Y:S01]  /*2260*/  STL [R1+0x84], R227 ;  /* 0x000084e301007387 */ /* 0x0001e20000100800 */
[----:B------:R-:W-:-:S01]  /*2270*/  FADD R222, RZ, R93 ;  /* 0x0000005dffde7221 */ /* 0x000fc20000000000 */
[----:B------:R-:W-:Y:S01]  /*2280*/  FADD R221, RZ, R94 ;  /* 0x0000005effdd7221 */ /* 0x000fe20000000000 */
[----:B------:R-:W-:-:S01]  /*2290*/  FADD R220, RZ, R95 ;  /* 0x0000005fffdc7221 */ /* 0x000fc20000000000 */
[----:B------:R-:W-:Y:S01]  /*22a0*/  FADD R219, RZ, R96 ;  /* 0x00000060ffdb7221 */ /* 0x000fe20000000000 */
[----:B------:R-:W-:-:S01]  /*22b0*/  FADD R218, RZ, R97 ;  /* 0x00000061ffda7221 */ /* 0x000fc20000000000 */
[----:B------:R-:W-:Y:S01]  /*22c0*/  FADD R217, RZ, R98 ;  /* 0x00000062ffd97221 */ /* 0x000fe20000000000 */
[----:B------:R-:W-:-:S01]  /*22d0*/  FADD R216, RZ, R99 ;  /* 0x00000063ffd87221 */ /* 0x000fc20000000000 */
[----:B------:R-:W-:Y:S01]  /*22e0*/  FADD R215, RZ, R100 ;  /* 0x00000064ffd77221 */ /* 0x000fe20000000000 */
[----:B------:R-:W-:-:S01]  /*22f0*/  FADD R214, RZ, R101 ;  /* 0x00000065ffd67221 */ /* 0x000fc20000000000 */
[----:B0-----:R-:W-:Y:S01]  /*2300*/  FADD R227, RZ, R59 ;  /* 0x0000003bffe37221 */ /* 0x001fe20000000000 */
[----:B------:R-:W-:-:S01]  /*2310*/  FADD R213, RZ, R102 ;  /* 0x00000066ffd57221 */ /* 0x000fc20000000000 */
[----:B------:R-:W-:Y:S01]  /*2320*/  FADD R212, RZ, R103 ;  /* 0x00000067ffd47221 */ /* 0x000fe20000000000 */
[----:B------:R-:W-:-:S01]  /*2330*/  FADD R211, RZ, R104 ;  /* 0x00000068ffd37221 */ /* 0x000fc20000000000 */
[----:B------:R-:W-:Y:S01]  /*2340*/  FADD R210, RZ, R105 ;  /* 0x00000069ffd27221 */ /* 0x000fe20000000000 */
[----:B------:R0:W-:Y:S01]  /*2350*/  STL [R1], R227 ;  /* 0x000000e301007387 */ /* 0x0001e20000100800 */
        /* <DEDUP_REMOVED lines=93> */
[----:B0-----:R-:W-:-:S05]  /*2930*/  FADD R227, RZ, R66 ;  /* 0x00000042ffe37221 */ /* 0x001fca0000000000 */
[----:B------:R0:W-:Y:S02]  /*2940*/  STL [R1+0x1c], R227 ;  /* 0x00001ce301007387 */ /* 0x0001e40000100800 */
        /* <DEDUP_REMOVED lines=41> */
[----:B------:R0:W-:Y:S04]  /*2be0*/  STL [R1+0x70], R227 ;  /* 0x000070e301007387 */ /* 0x0001e80000100800 */
[----:B0-----:R0:W5:Y:S01]  /*2bf0*/  LDL.LU R227, [R1+0x84] ;  /* 0x0000840001e37983 */ /* 0x0011620000300800 */
[----:B------:R-:W-:-:S05]  /*2c00*/  UMOV UR6, URZ ;  /* 0x0000003f00067c82 */ /* 0x000fca0008000000 */
.L_x_18:
[----:B------:R-:W-:-:S04]  /*2c10*/  UIADD3 UR12, UR5, 0x1, URZ ;  /* 0x00000001050c7890 */ /* 0x000fc8000fffe03f */
[----:B------:R-:W-:-:S04]  /*2c20*/  UISETP.NE.AND UP0, UPT, UR12, 0x3, UPT ;  /* 0x000000030c00788c */ /* 0x000fc8000bf05270 */
[----:B------:R-:W-:Y:S02]  /*2c30*/  USEL UR8, URZ, 0x1, UP0 ;  /* 0x000000013f087887 */ /* 0x000fe40008000000 */
[----:B------:R-:W-:Y:S02]  /*2c40*/  USEL UR12, UR12, URZ, UP0 ;  /* 0x0000003f0c0c7287 */ /* 0x000fe40008000000 */
[----:B------:R-:W-:-:S06]  /*2c50*/  ULOP3.LUT UR8, UR4, UR8, URZ, 0x3c, !UPT ;  /* 0x0000000804087292 */ /* 0x000fcc000f8e3c3f */
[----:B------:R-:W-:Y:S01]  /*2c60*/  IMAD.U32 R228, RZ, RZ, UR8 ;  /* 0x00000008ffe47e24 */ /* 0x000fe2000f8e00ff */
[----:B------:R-:W-:-:S06]  /*2c70*/  UMOV UR8, 0x1 ;  /* 0x0000000100087882 */ /* 0x000fcc0000000000 */
.L_x_13:
[----:B------:R-:W-:-:S04]  /*2c80*/  UISETP.LT.AND UP0, UPT, UR9, 0x1, UPT ;  /* 0x000000010900788c */ /* 0x000fc8000bf01270 */
[----:B------:R-:W-:-:S04]  /*2c90*/  USEL UR16, UR9, 0x1, UP0 ;  /* 0x0000000109107887 */ /* 0x000fc80008000000 */
[----:B------:R-:W-:-:S04]  /*2ca0*/  UIADD3 UR16, UR9, -UR16, URZ ;  /* 0x8000001009107290 */ /* 0x000fc8000fffe03f */
[----:B------:R-:W-:-:S06]  /*2cb0*/  UISETP.GE.AND UP0, UPT, UR16, 0x1, UPT ;  /* 0x000000011000788c */ /* 0x000fcc000bf06270 */
[----:B------:R-:W-:-:S13]  /*2cc0*/  PLOP3.LUT P0, PT, PT, PT, UP0, 0x80, 0x0 ;  /* 0x000000000000781c */ /* 0x000fda0003f0f008 */
[----:B------:R-:W-:Y:S05]  /*2cd0*/  @!P0 BRA `(.L_x_19) ;  /* 0x0000001000a08947 */ /* 0x000fea0003800000 */
[----:B------:R-:W-:Y:S01]  /*2ce0*/  UMOV UR24, UR16 ;  /* 0x0000001000187c82 */ /* 0x000fe20008000000 */
[----:B------:R-:W-:Y:S01]  /*2cf0*/  UMOV UR25, UR5 ;  /* 0x0000000500197c82 */ /* 0x000fe20008000000 */
[----:B------:R-:W-:-:S05]  /*2d00*/  ULDC UR26, c[0x0][0x50c] ;  /* 0x00014300001a7ab9 */ /* 0x000fca0000000800 */
.L_x_27:
[----:B------:R-:W-:-:S06]  /*2d10*/  UISETP.NE.AND UP0, UPT, UR23, 0x3, UPT ;  /* 0x000000031700788c */ /* 0x000fcc000bf05270 */
[----:B------:R-:W-:-:S13]  /*2d20*/  PLOP3.LUT P1, PT, PT, PT, UP0, 0x80, 0x0 ;  /* 0x000000000000781c */ /* 0x000fda0003f2f008 */
[----:B-1---5:R-:W-:Y:S05]  /*2d30*/  @!P1 BRA `(.L_x_20) ;  /* 0x0000000000049947 */ /* 0x022fea0003800000 */
[----:B------:R-:W-:Y:S01]  /*2d40*/  BPT.TRAP 0x1 ;  /* 0x000000040000795c */ /* 0x000fe20000300000 */
.L_x_20:
[----:B------:R-:W1:Y:S01]  /*2d50*/  S2UR UR16, SR_CgaCtaId ;  /* 0x00000000001079c3 */ /* 0x000e620000008800 */
[----:B------:R-:W-:Y:S01]  /*2d60*/  UMOV UR10, 0x400 ;  /* 0x00000400000a7882 */ /* 0x000fe20000000000 */
[----:B------:R-:W-:Y:S01]  /*2d70*/  SHF.L.U32 R229, R228, 0x1f, RZ ;  /* 0x0000001fe4e57819 */ /* 0x000fe200000006ff */
[----:B-1----:R-:W-:-:S04]  /*2d80*/  ULEA UR10, UR16, UR10, 0x18 ;  /* 0x0000000a100a7291 */ /* 0x002fc8000f8ec03f */
[----:B------:R-:W-:-:S09]  /*2d90*/  ULEA UR16, UR12, UR10, 0x3 ;  /* 0x0000000a0c107291 */ /* 0x000fd2000f8e183f */
[----:B------:R1:W2:Y:S01]  /*2da0*/  SYNCS.PHASECHK.TRANS64.TRYWAIT P0, [UR16], R229 ;  /* 0x000000e5ff0075a7 */ /* 0x0002a20008000150 */
[----:B------:R-:W-:Y:S05]  /*2db0*/  @!P1 BRA `(.L_x_21) ;  /* 0x0000000000049947 */ /* 0x000fea0003800000 */
[----:B------:R-:W-:Y:S01]  /*2dc0*/  BPT.TRAP 0x1 ;  /* 0x000000040000795c */ /* 0x000fe20000300000 */
.L_x_21:
[----:B--2---:R-:W-:Y:S05]  /*2dd0*/  @P0 BRA `(.L_x_22) ;  /* 0x0000000000080947 */ /* 0x004fea0003800000 */
[----:B------:R-:W2:Y:S02]  /*2de0*/  SYNCS.PHASECHK.TRANS64.TRYWAIT P0, [UR16], R229 ;  /* 0x000000e5ff0075a7 */ /* 0x000ea40008000150 */
[----:B--2---:R-:W-:Y:S05]  /*2df0*/  @!P0 BRA `(.L_x_23) ;  /* 0x000000d000d48947 */ /* 0x004fea0003800000 */
.L_x_22:
[----:B------:R-:W-:Y:S01]  /*2e00*/  UIADD3 UR16, UR10, 0xc100, URZ ;  /* 0x0000c1000a107890 */ /* 0x000fe2000fffe03f */
[----:B------:R-:W-:Y:S01]  /*2e10*/  WARPGROUP.ARRIVE ;  /* 0x00000000000079c5 */ /* 0x000fe20000000000 */
[----:B------:R-:W-:Y:S02]  /*2e20*/  UISETP.NE.AND UP0, UPT, UR7, URZ, UPT ;  /* 0x0000003f0700728c */ /* 0x000fe4000bf05270 */
[----:B------:R-:W-:Y:S02]  /*2e30*/  USHF.R.U32.HI UR16, URZ, 0x4, UR16 ;  /* 0x000000043f107899 */ /* 0x000fe40008011610 */
[----:B------:R-:W-:Y:S02]  /*2e40*/  USEL UR8, UR8, URZ, !UP0 ;  /* 0x0000003f08087287 */ /* 0x000fe4000c000000 */
[----:B------:R-:W-:Y:S02]  /*2e50*/  ULOP3.LUT UR16, UR16, 0x3fff, URZ, 0xc0, !UPT ;  /* 0x00003fff10107892 */ /* 0x000fe4000f8ec03f */
[----:B------:R-:W-:-:S02]  /*2e60*/  UISETP.NE.U32.AND UP0, UPT, UR8, URZ, UPT ;  /* 0x0000003f0800728c */ /* 0x000fc4000bf05070 */
[----:B------:R-:W-:Y:S02]  /*2e70*/  ULOP3.LUT UR7, UR11, 0x10000, URZ, 0xfc, !UPT ;  /* 0x000100000b077892 */ /* 0x000fe4000f8efc3f */
[----:B------:R-:W-:Y:S02]  /*2e80*/  ULOP3.LUT UR8, UR16, 0x10000, URZ, 0xfc, !UPT ;  /* 0x0001000010087892 */ /* 0x000fe4000f8efc3f */
[----:B------:R-:W-:Y:S02]  /*2e90*/  ULEA UR7, UR12, UR7, 0xa ;  /* 0x000000070c077291 */ /* 0x000fe4000f8e503f */
[----:B------:R-:W-:Y:S01]  /*2ea0*/  ULEA UR8, UR12, UR8, 0x9 ;  /* 0x000000080c087291 */ /* 0x000fe2000f8e483f */
[----:B------:R-:W-:Y:S01]  /*2eb0*/  UMOV UR17, 0x80000020 ;  /* 0x8000002000117882 */ /* 0x000fe20000000000 */
[----:B------:R-:W-:Y:S01]  /*2ec0*/  UMOV UR19, 0x80000020 ;  /* 0x8000002000137882 */ /* 0x000fe20000000000 */
[----:B------:R-:W-:Y:S02]  /*2ed0*/  UIADD3 UR6, UR6, 0x2, URZ ;  /* 0x0000000206067890 */ /* 0x000fe4000fffe03f */
[----:B------:R-:W-:-:S02]  /*2ee0*/  UMOV UR16, UR7 ;  /* 0x0000000700107c82 */ /* 0x000fc40008000000 */
[----:B------:R-:W-:Y:S02]  /*2ef0*/  UMOV UR18, UR8 ;  /* 0x0000000800127c82 */ /* 0x000fe40008000000 */
[----:B------:R-:W-:Y:S01]  /*2f00*/  QGMMA.64x128x32.F32.E5M2.E5M2 R88, gdesc[UR16], R88, UP0 ;  /* 0x01e00000105879f3 */ /* 0x000fe2000bf03858 */
[----:B------:R-:W-:Y:S01]  /*2f10*/  UIADD3 UR16, UR7, 0x200, URZ ;  /* 0x0000020007107890 */ /* 0x000fe2000fffe03f */
[----:B------:R-:W-:-:S10]  /*2f20*/  UMOV UR17, 0x80000020 ;  /* 0x8000002000117882 */ /* 0x000fd40000000000 */
[----:B------:R-:W-:Y:S01]  /*2f30*/  QGMMA.64x128x32.F32.E5M2.E5M2 R24, gdesc[UR16], R24, UP0 ;  /* 0x01e00000101879f3 */ /* 0x000fe2000bf03818 */
[----:B------:R-:W-:Y:S02]  /*2f40*/  UIADD3 UR16, UR7, 0x2, URZ ;  /* 0x0000000207107890 */ /* 0x000fe4000fffe03f */
[----:B------:R-:W-:Y:S01]  /*2f50*/  UIADD3 UR18, UR8, 0x2, URZ ;  /* 0x0000000208127890 */ /* 0x000fe2000fffe03f */
[----:B------:R-:W-:Y:S01]  /*2f60*/  UMOV UR17, 0x80000020 ;  /* 0x8000002000117882 */ /* 0x000fe20000000000 */
[----:B------:R-:W-:Y:S01]  /*2f70*/  UMOV UR19, 0x80000020 ;  /* 0x8000002000137882 */ /* 0x000fe20000000000 */
[----:B------:R-:W-:-:S06]  /*2f80*/  UISETP.NE.AND UP0, UPT, UR6, UR26, UPT ;  /* 0x0000001a0600728c */ /* 0x000fcc000bf05270 */
[----:B------:R-:W-:Y:S01]  /*2f90*/  QGMMA.64x128x32.F32.E5M2.E5M2 R88, gdesc[UR16], R88 ;  /* 0x01e00000105879f3 */ /* 0x000fe20008703858 */
[----:B------:R-:W-:Y:S01]  /*2fa0*/  UIADD3 UR16, UR7, 0x202, URZ ;  /* 0x0000020207107890 */ /* 0x000fe2000fffe03f */
[----:B------:R-:W-:Y:S01]  /*2fb0*/  UMOV UR17, 0x80000020 ;  /* 0x8000002000117882 */ /* 0x000fe20000000000 */
[----:B------:R-:W-:-:S06]  /*2fc0*/  USEL UR7, URZ, 0x1, UP0 ;  /* 0x000000013f077887 */ /* 0x000fcc0008000000 */
[----:B------:R-:W-:-:S03]  /*2fd0*/  ISETP.NE.AND P0, PT, RZ, UR7, PT ;  /* 0x00000007ff007c0c */ /* 0x000fc6000bf05270 */
[----:B------:R-:W-:Y:S03]  /*2fe0*/  QGMMA.64x128x32.F32.E5M2.E5M2 R24, gdesc[UR16], R24, gsb0 ;  /* 0x01e00000101879f3 */ /* 0x000fe60008003818 */
[----:B------:R-:W-:-:S07]  /*2ff0*/  WARPGROUP.DEPBAR.LE gsb0, 0x1 ;  /* 0x00008000000079c5 */ /* 0x000fce0000010100 */
[----:B------:R-:W-:Y:S05]  /*3000*/  @!P0 BRA `(.L_x_24) ;  /* 0x0000000c00788947 */ /* 0x000fea0003800000 */
[----:B------:R-:W-:Y:S02]  /*3010*/  WARPGROUP.DEPBAR.LE gsb0, 0x0 ;  /* 0x00008000000079c5 */ /* 0x000fe40000010000 */
[----:B-----5:R-:W-:-:S01]  /*3020*/  FADD R227, R88, R227 ;  /* 0x000000e358e37221 */ /* 0x020fc20000000000 */
[----:B------:R-:W-:Y:S01]  /*3030*/  FADD R226, R89, R226 ;  /* 0x000000e259e27221 */ /* 0x000fe20000000000 */
[----:B------:R-:W-:-:S01]  /*3040*/  FADD R225, R90, R225 ;  /* 0x000000e15ae17221 */ /* 0x000fc20000000000 */
[----:B------:R-:W-:Y:S02]  /*3050*/  FADD R224, R91, R224 ;  /* 0x000000e05be07221 */ /* 0x000fe40000000000 */
[----:B------:R2:W-:Y:S01]  /*3060*/  STL [R1+0x84], R227 ;  /* 0x000084e301007387 */ /* 0x0005e20000100800 */
[----:B------:R-:W-:-:S01]  /*3070*/  FADD R223, R92, R223 ;  /* 0x000000df5cdf7221 */ /* 0x000fc20000000000 */
[----:B------:R-:W-:Y:S01]  /*3080*/  FADD R222, R93, R222 ;  /* 0x000000de5dde7221 */ /* 0x000fe20000000000 */
[----:B------:R-:W-:-:S01]  /*3090*/  FADD R221, R94, R221 ;  /* 0x000000dd5edd7221 */ /* 0x000fc20000000000 */
[----:B--2---:R-:W2:Y:S04]  /*30a0*/  LDL.LU R227, [R1+0x2c] ;  /* 0x00002c0001e37983 */ /* 0x004ea80000300800 */
[----:B------:R3:W-:Y:S01]  /*30b0*/  STL [R1+0x88], R226 ;  /* 0x000088e201007387 */ /* 0x0007e20000100800 */
[----:B------:R-:W-:-:S01]  /*30c0*/  FADD R220, R95, R220 ;  /* 0x000000dc5fdc7221 */ /* 0x000fc20000000000 */
[----:B------:R-:W-:-:S02]  /*30d0*/  FADD R219, R96, R219 ;  /* 0x000000db60db7221 */ /* 0x000fc40000000000 */
[----:B---3--:R-:W3:Y:S04]  /*30e0*/  LDL.LU R226, [R1+0x28] ;  /* 0x0000280001e27983 */ /* 0x008ee80000300800 */
[----:B------:R4:W-:Y:S01]  /*30f0*/  STL [R1+0x8c], R225 ;  /* 0x00008ce101007387 */ /* 0x0009e20000100800 */
[----:B------:R-:W-:-:S03]  /*3100*/  FADD R218, R97, R218 ;  /* 0x000000da61da7221 */ /* 0x000fc60000000000 */
[----:B----4-:R-:W4:Y:S04]  /*3110*/  LDL.LU R225, [R1+0x24] ;  /* 0x0000240001e17983 */ /* 0x010f280000300800 */
[----:B------:R0:W-:Y:S01]  /*3120*/  STL [R1+0x90], R224 ;  /* 0x000090e001007387 */ /* 0x0001e20000100800 */
[----:B------:R-:W-:-:S03]  /*3130*/  FADD R217, R98, R217 ;  /* 0x000000d962d97221 */ /* 0x000fc60000000000 */
[----:B0-----:R-:W4:Y:S04]  /*3140*/  LDL.LU R224, [R1+0x20] ;  /* 0x0000200001e07983 */ /* 0x001f280000300800 */
[----:B------:R0:W-:Y:S01]  /*3150*/  STL [R1+0x94], R223 ;  /* 0x000094df01007387 */ /* 0x0001e20000100800 */
[----:B------:R-:W-:-:S03]  /*3160*/  FADD R216, R99, R216 ;  /* 0x000000d863d87221 */ /* 0x000fc60000000000 */
[----:B0-----:R-:W4:Y:S04]  /*3170*/  LDL.LU R223, [R1+0x1c] ;  /* 0x00001c0001df7983 */ /* 0x001f280000300800 */
[----:B------:R0:W-:Y:S04]  /*3180*/  STL [R1+0x98], R222 ;  /* 0x000098de01007387 */ /* 0x0001e80000100800 */
        /* <DEDUP_REMOVED lines=12> */
[----:B0-----:R-:W4:Y:S01]  /*3250*/  LDL.LU R216, [R1] ;  /* 0x0000000001d87983 */ /* 0x001f220000300800 */
[----:B------:R-:W-:-:S01]  /*3260*/  FADD R215, R100, R215 ;  /* 0x000000d764d77221 */ /* 0x000fc20000000000 */
[----:B------:R-:W-:Y:S01]  /*3270*/  FADD R214, R101, R214 ;  /* 0x000000d665d67221 */ /* 0x000fe20000000000 */
[----:B------:R-:W-:-:S01]  /*3280*/  FADD R213, R102, R213 ;  /* 0x000000d566d57221 */ /* 0x000fc20000000000 */
[----:B------:R-:W-:Y:S01]  /*3290*/  FADD R212, R103, R212 ;  /* 0x000000d467d47221 */ /* 0x000fe20000000000 */
[----:B------:R-:W-:-:S01]  /*32a0*/  FADD R211, R104, R211 ;  /* 0x000000d368d37221 */ /* 0x000fc20000000000 */
[----:B------:R-:W-:Y:S01]  /*32b0*/  STL [R1+0xb4], R215 ;  /* 0x0000b4d701007387 */ /* 0x000fe20000100800 */
        /* <DEDUP_REMOVED lines=15> */
[----:B------:R0:W-:Y:S01]  /*33b0*/  STL [R1+0xc4], R211 ;  /* 0x0000c4d301007387 */ /* 0x0001e20000100800 */
[----:B------:R-:W-:-:S01]  /*33c0*/  FADD R198, R117, R198 ;  /* 0x000000c675c67221 */ /* 0x000fc20000000000 */
[----:B------:R-:W-:Y:S01]  /*33d0*/  FADD R197, R118, R197 ;  /* 0x000000c576c57221 */ /* 0x000fe20000000000 */
        /* <DEDUP_REMOVED lines=68> */
[----:B--2---:R-:W-:-:S01]  /*3820*/  FADD R227, R70, R227 ;  /* 0x000000e346e37221 */ /* 0x004fc20000000000 */
[----:B---3--:R-:W-:Y:S01]  /*3830*/  FADD R226, R69, R226 ;  /* 0x000000e245e27221 */ /* 0x008fe20000000000 */
[----:B----4-:R-:W-:-:S01]  /*3840*/  FADD R225, R68, R225 ;  /* 0x000000e144e17221 */ /* 0x010fc20000000000 */
        /* <DEDUP_REMOVED lines=8> */
[----:B------:R-:W-:-:S05]  /*38d0*/  FADD R216, R59, R216 ;  /* 0x000000d83bd87221 */ /* 0x000fca0000000000 */
[----:B------:R2:W-:Y:S04]  /*38e0*/  STL [R1], R216 ;  /* 0x000000d801007387 */ /* 0x0005e80000100800 */
[----:B------:R3:W-:Y:S04]  /*38f0*/  STL [R1+0x4], R217 ;  /* 0x000004d901007387 */ /* 0x0007e80000100800 */
[----:B------:R4:W-:Y:S04]  /*3900*/  STL [R1+0x8], R218 ;  /* 0x000008da01007387 */ /* 0x0009e80000100800 */
[----:B------:R1:W-:Y:S04]  /*3910*/  STL [R1+0xc], R219 ;  /* 0x00000cdb01007387 */ /* 0x0003e80000100800 */
[----:B------:R1:W-:Y:S04]  /*3920*/  STL [R1+0x10], R220 ;  /* 0x000010dc01007387 */ /* 0x0003e80000100800 */
[----:B------:R1:W-:Y:S04]  /*3930*/  STL [R1+0x14], R221 ;  /* 0x000014dd01007387 */ /* 0x0003e80000100800 */
[----:B------:R1:W-:Y:S04]  /*3940*/  STL [R1+0x18], R222 ;  /* 0x000018de01007387 */ /* 0x0003e80000100800 */
[----:B------:R1:W-:Y:S04]  /*3950*/  STL [R1+0x1c], R223 ;  /* 0x00001cdf01007387 */ /* 0x0003e80000100800 */
[----:B------:R1:W-:Y:S04]  /*3960*/  STL [R1+0x20], R224 ;  /* 0x000020e001007387 */ /* 0x0003e80000100800 */
[----:B0-----:R-:W4:Y:S04]  /*3970*/  LDL.LU R211, [R1+0x30] ;  /* 0x0000300001d37983 */ /* 0x001f280000300800 */
[----:B------:R0:W-:Y:S04]  /*3980*/  STL [R1+0x24], R225 ;  /* 0x000024e101007387 */ /* 0x0001e80000100800 */
[----:B------:R-:W4:Y:S04]  /*3990*/  LDL.LU R212, [R1+0x34] ;  /* 0x0000340001d47983 */ /* 0x000f280000300800 */
[----:B------:R0:W-:Y:S04]  /*39a0*/  STL [R1+0x28], R226 ;  /* 0x000028e201007387 */ /* 0x0001e80000100800 */
[----:B------:R-:W4:Y:S04]  /*39b0*/  LDL.LU R213, [R1+0x38] ;  /* 0x0000380001d57983 */ /* 0x000f280000300800 */
[----:B------:R0:W-:Y:S04]  /*39c0*/  STL [R1+0x2c], R227 ;  /* 0x00002ce301007387 */ /* 0x0001e80000100800 */
[----:B------:R-:W4:Y:S04]  /*39d0*/  LDL.LU R214, [R1+0x3c] ;  /* 0x00003c0001d67983 */ /* 0x000f280000300800 */
[----:B------:R-:W4:Y:S04]  /*39e0*/  LDL.LU R215, [R1+0x40] ;  /* 0x0000400001d77983 */ /* 0x000f280000300800 */
[----:B--2---:R-:W2:Y:S04]  /*39f0*/  LDL.LU R216, [R1+0x44] ;  /* 0x0000440001d87983 */ /* 0x004ea80000300800 */
[----:B---3--:R-:W3:Y:S04]  /*3a00*/  LDL.LU R217, [R1+0x48] ;  /* 0x0000480001d97983 */ /* 0x008ee80000300800 */
[----:B----4-:R-:W4:Y:S04]  /*3a10*/  LDL.LU R218, [R1+0x4c] ;  /* 0x00004c0001da7983 */ /* 0x010f280000300800 */
[----:B-1----:R-:W4:Y:S04]  /*3a20*/  LDL.LU R219, [R1+0x50] ;  /* 0x0000500001db7983 */ /* 0x002f280000300800 */
[----:B------:R-:W4:Y:S04]  /*3a30*/  LDL.LU R220, [R1+0x54] ;  /* 0x0000540001dc7983 */ /* 0x000f280000300800 */
[----:B------:R-:W4:Y:S04]  /*3a40*/  LDL.LU R221, [R1+0x58] ;  /* 0x0000580001dd7983 */ /* 0x000f280000300800 */
[----:B------:R-:W4:Y:S04]  /*3a50*/  LDL.LU R222, [R1+0x5c] ;  /* 0x00005c0001de7983 */ /* 0x000f280000300800 */
[----:B------:R-:W4:Y:S04]  /*3a60*/  LDL.LU R223, [R1+0x60] ;  /* 0x0000600001df7983 */ /* 0x000f280000300800 */
[----:B------:R-:W4:Y:S04]  /*3a70*/  LDL.LU R224, [R1+0x64] ;  /* 0x0000640001e07983 */ /* 0x000f280000300800 */
[----:B0-----:R-:W4:Y:S04]  /*3a80*/  LDL.LU R225, [R1+0x68] ;  /* 0x0000680001e17983 */ /* 0x001f280000300800 */
[----:B------:R-:W4:Y:S04]  /*3a90*/  LDL.LU R226, [R1+0x6c] ;  /* 0x00006c0001e27983 */ /* 0x000f280000300800 */
[----:B------:R-:W4:Y:S01]  /*3aa0*/  LDL.LU R227, [R1+0x70] ;  /* 0x0000700001e37983 */ /* 0x000f220000300800 */
[----:B------:R-:W-:-:S05]  /*3ab0*/  FADD R211, R71, R211 ;  /* 0x000000d347d37221 */ /* 0x000fca0000000000 */
[----:B------:R0:W-:Y:S01]  /*3ac0*/  STL [R1+0x30], R211 ;  /* 0x000030d301007387 */ /* 0x0001e20000100800 */
[----:B------:R-:W-:-:S03]  /*3ad0*/  FADD R212, R72, R212 ;  /* 0x000000d448d47221 */ /* 0x000fc60000000000 */
[----:B0-----:R0:W5:Y:S01]  /*3ae0*/  LDL.LU R211, [R1+0xc4] ;  /* 0x0000c40001d37983 */ /* 0x0011620000300800 */
[----:B------:R-:W-:-:S03]  /*3af0*/  FADD R213, R73, R213 ;  /* 0x000000d549d57221 */ /* 0x000fc60000000000 */
[----:B------:R1:W-:Y:S01]  /*3b00*/  STL [R1+0x34], R212 ;  /* 0x000034d401007387 */ /* 0x0003e20000100800 */
[----:B------:R-:W-:-:S01]  /*3b10*/  FADD R214, R74, R214 ;  /* 0x000000d64ad67221 */ /* 0x000fc20000000000 */
[----:B------:R-:W-:Y:S02]  /*3b20*/  FADD R215, R75, R215 ;  /* 0x000000d74bd77221 */ /* 0x000fe40000000000 */
[----:B-1----:R0:W5:Y:S01]  /*3b30*/  LDL.LU R212, [R1+0xc0] ;  /* 0x0000c00001d47983 */ /* 0x0021620000300800 */
[----:B--2---:R-:W-:-:S03]  /*3b40*/  FADD R216, R76, R216 ;  /* 0x000000d84cd87221 */ /* 0x004fc60000000000 */
[----:B------:R1:W-:Y:S01]  /*3b50*/  STL [R1+0x38], R213 ;  /* 0x000038d501007387 */ /* 0x0003e20000100800 */
[----:B---3--:R-:W-:-:S03]  /*3b60*/  FADD R217, R77, R217 ;  /* 0x000000d94dd97221 */ /* 0x008fc60000000000 */
[----:B-1----:R0:W5:Y:S01]  /*3b70*/  LDL.LU R213, [R1+0xbc] ;  /* 0x0000bc0001d57983 */ /* 0x0021620000300800 */
[----:B----4-:R-:W-:-:S03]  /*3b80*/  FADD R218, R78, R218 ;  /* 0x000000da4eda7221 */ /* 0x010fc60000000000 */
[----:B------:R1:W-:Y:S01]  /*3b90*/  STL [R1+0x3c], R214 ;  /* 0x00003cd601007387 */ /* 0x0003e20000100800 */
[----:B------:R-:W-:-:S01]  /*3ba0*/  FADD R219, R79, R219 ;  /* 0x000000db4fdb7221 */ /* 0x000fc20000000000 */
[----:B------:R-:W-:Y:S02]  /*3bb0*/  FADD R220, R80, R220 ;  /* 0x000000dc50dc7221 */ /* 0x000fe40000000000 */
[----:B-1----:R0:W5:Y:S04]  /*3bc0*/  LDL.LU R214, [R1+0xb8] ;  /* 0x0000b80001d67983 */ /* 0x0021680000300800 */
[----:B------:R1:W-:Y:S01]  /*3bd0*/  STL [R1+0x40], R215 ;  /* 0x000040d701007387 */ /* 0x0003e20000100800 */
[----:B------:R-:W-:-:S01]  /*3be0*/  FADD R221, R81, R221 ;  /* 0x000000dd51dd7221 */ /* 0x000fc20000000000 */
[----:B------:R-:W-:-:S02]  /*3bf0*/  FADD R222, R82, R222 ;  /* 0x000000de52de7221 */ /* 0x000fc40000000000 */
[----:B-1----:R0:W5:Y:S04]  /*3c00*/  LDL.LU R215, [R1+0xb4] ;  /* 0x0000b40001d77983 */ /* 0x0021680000300800 */
[----:B------:R1:W-:Y:S01]  /*3c10*/  STL [R1+0x44], R216 ;  /* 0x000044d801007387 */ /* 0x0003e20000100800 */
[----:B------:R-:W-:-:S03]  /*3c20*/  FADD R223, R83, R223 ;  /* 0x000000df53df7221 */ /* 0x000fc60000000000 */
        /* <DEDUP_REMOVED lines=13> */
[----:B------:R1:W-:Y:S04]  /*3d00*/  STL [R1+0x58], R221 ;  /* 0x000058dd01007387 */ /* 0x0003e80000100800 */
        /* <DEDUP_REMOVED lines=12> */
[----:B-1----:R0:W5:Y:S01]  /*3dd0*/  LDL.LU R227, [R1+0x84] ;  /* 0x0000840001e37983 */ /* 0x0021620000300800 */
[----:B------:R-:W-:-:S05]  /*3de0*/  UMOV UR6, URZ ;  /* 0x0000003f00067c82 */ /* 0x000fca0008000000 */
.L_x_24:
[----:B------:R-:W-:Y:S05]  /*3df0*/  @!P1 BRA `(.L_x_25) ;  /* 0x0000000000049947 */ /* 0x000fea0003800000 */
[----:B------:R-:W-:Y:S01]  /*3e00*/  BPT.TRAP 0x1 ;  /* 0x000000040000795c */ /* 0x000fe20000300000 */
.L_x_25:
[----:B------:R-:W-:Y:S02]  /*3e10*/  UISETP.GT.U32.AND UP0, UPT, UR13, 0x1, UPT ;  /* 0x000000010d00788c */ /* 0x000fe4000bf04070 */
[----:B------:R-:W-:-:S04]  /*3e20*/  ULEA UR8, UR25, UR10, 0x3 ;  /* 0x0000000a19087291 */ /* 0x000fc8000f8e183f */
[----:B------:R-:W-:Y:S01]  /*3e30*/  UIADD3 UR8, UR8, 0x18, URZ ;  /* 0x0000001808087890 */ /* 0x000fe2000fffe03f */
[----:B------:R-:W-:-:S03]  /*3e40*/  PLOP3.LUT P0, PT, PT, PT, UP0, 0x80, 0x0 ;  /* 0x000000000000781c */ /* 0x000fc60003f0f008 */
[----:B------:R-:W-:-:S09]  /*3e50*/  UPRMT UR8, URZ, 0x654, UR8 ;  /* 0x000006543f087896 */ /* 0x000fd20008000008 */
[----:B------:R-:W-:Y:S01]  /*3e60*/  SYNCS.ARRIVE.TRANS64.RED.A1T0 RZ, [UR8], RZ ;  /* 0x000000ffffff79a7 */ /* 0x000fe20008100408 */
[----:B------:R-:W-:Y:S05]  /*3e70*/  @P0 BRA `(.L_x_26) ;  /* 0x0000000000040947 */ /* 0x000fea0003800000 */
[----:B------:R-:W-:Y:S01]  /*3e80*/  BPT.TRAP 0x1 ;  /* 0x000000040000795c */ /* 0x000fe20000300000 */
.L_x_26:
[----:B------:R-:W-:Y:S02]  /*3e90*/  UISETP.GT.AND UP2, UPT, UR24, 0x1, UPT ;  /* 0x000000011800788c */ /* 0x000fe4000bf44270 */
[----:B------:R-:W-:Y:S02]  /*3ea0*/  UIADD3 UR12, UR12, 0x1, URZ ;  /* 0x000000010c0c7890 */ /* 0x000fe4000fffe03f */
[----:B------:R-:W-:Y:S02]  /*3eb0*/  UIADD3 UR25, UR25, 0x1, URZ ;  /* 0x0000000119197890 */ /* 0x000fe4000fffe03f */
[----:B------:R-:W-:Y:S01]  /*3ec0*/  PLOP3.LUT P0, PT, PT, PT, UP2, 0x80, 0x0 ;  /* 0x000000000000781c */ /* 0x000fe20003f0f028 */
[----:B------:R-:W-:Y:S02]  /*3ed0*/  UISETP.NE.AND UP0, UPT, UR12, 0x3, UPT ;  /* 0x000000030c00788c */ /* 0x000fe4000bf05270 */
[----:B------:R-:W-:Y:S02]  /*3ee0*/  UISETP.NE.AND UP1, UPT, UR25, 0x3, UPT ;  /* 0x000000031900788c */ /* 0x000fe4000bf25270 */
[----:B------:R-:W-:-:S02]  /*3ef0*/  USEL UR8, URZ, 0x1, UP0 ;  /* 0x000000013f087887 */ /* 0x000fc40008000000 */
[----:B------:R-:W-:Y:S02]  /*3f00*/  UIADD3 UR24, UR24, -0x1, URZ ;  /* 0xffffffff18187890 */ /* 0x000fe4000fffe03f */
[----:B------:R-:W-:Y:S02]  /*3f10*/  USEL UR12, UR12, URZ, UP0 ;  /* 0x0000003f0c0c7287 */ /* 0x000fe40008000000 */
[----:B------:R-:W-:Y:S01]  /*3f20*/  LOP3.LUT R228, R228, UR8, RZ, 0x3c, !PT ;  /* 0x00000008e4e47c12 */ /* 0x000fe2000f8e3cff */
[----:B------:R-:W-:Y:S01]  /*3f30*/  USEL UR25, UR25, URZ, UP1 ;  /* 0x0000003f19197287 */ /* 0x000fe20008800000 */
[----:B------:R-:W-:Y:S01]  /*3f40*/  UMOV UR8, 0x1 ;  /* 0x0000000100087882 */ /* 0x000fe20000000000 */
[----:B------:R-:W-:Y:S10]  /*3f50*/  @P0 BRA `(.L_x_27) ;  /* 0xffffffec006c0947 */ /* 0x000ff4000383ffff */
.L_x_19:
[----:B------:R-:W-:-:S04]  /*3f60*/  UISETP.NE.AND UP0, UPT, UR6, URZ, UPT ;  /* 0x0000003f0600728c */ /* 0x000fc8000bf05270 */
[----:B------:R-:W-:-:S06]  /*3f70*/  USEL UR6, URZ, 0x1, !UP0 ;  /* 0x000000013f067887 */ /* 0x000fcc000c000000 */
[----:B------:R-:W-:-:S13]  /*3f80*/  ISETP.NE.AND P0, PT, RZ, UR6, PT ;  /* 0x00000006ff007c0c */ /* 0x000fda000bf05270 */
[----:B------:R-:W-:Y:S05]  /*3f90*/  @!P0 BRA `(.L_x_28) ;  /* 0x0000000c00d48947 */ /* 0x000fea0003800000 */
[----:B------:R-:W-:Y:S02]  /*3fa0*/  WARPGROUP.DEPBAR.LE gsb0, 0x0 ;  /* 0x00008000000079c5 */ /* 0x000fe40000010000 */
[----:B-----5:R-:W-:-:S05]  /*3fb0*/  FADD R227, R88, R227 ;  /* 0x000000e358e37221 */ /* 0x020fca0000000000 */
[----:B------:R2:W-:Y:S04]  /*3fc0*/  STL [R1+0x84], R227 ;  /* 0x000084e301007387 */ /* 0x0005e80000100800 */
[----:B--2---:R-:W2:Y:S04]  /*3fd0*/  LDL.LU R227, [R1+0x70] ;  /* 0x0000700001e37983 */ /* 0x004ea80000300800 */
[----:B--2---:R2:W-:Y:S04]  /*3fe0*/  STL [R1+0x88], R227 ;  /* 0x000088e301007387 */ /* 0x0045e80000100800 */
        /* <DEDUP_REMOVED lines=54> */
[----:B--2---:R-:W2:Y:S01]  /*4350*/  LDL.LU R227, [R1] ;  /* 0x0000000001e37983 */ /* 0x004ea20000300800 */
[----:B------:R-:W-:Y:S01]  /*4360*/  FADD R226, R89, R226 ;  /* 0x000000e259e27221 */ /* 0x000fe20000000000 */
        /* <DEDUP_REMOVED lines=97> */
[----:B--2---:R-:W-:-:S05]  /*4980*/  FADD R227, R59, R227 ;  /* 0x000000e33be37221 */ /* 0x004fca0000000000 */
[----:B------:R2:W-:Y:S04]  /*4990*/  STL [R1], R227 ;  /* 0x000000e301007387 */ /* 0x0005e80000100800 */
[----:B--2---:R-:W2:Y:S02]  /*49a0*/  LDL.LU R227, [R1+0xf4] ;  /* 0x0000f40001e37983 */ /* 0x004ea40000300800 */
[----:B--2---:R-:W-:-:S05]  /*49b0*/  FADD R227, R60, R227 ;  /* 0x000000e33ce37221 */ /* 0x004fca0000000000 */
[----:B------:R2:W-:Y:S04]  /*49c0*/  STL [R1+0x4], R227 ;  /* 0x000004e301007387 */ /* 0x0005e80000100800 */
        /* <DEDUP_REMOVED lines=81> */
[----:B--2---:R2:W5:Y:S02]  /*4ee0*/  LDL.LU R227, [R1+0x84] ;  /* 0x0000840001e37983 */ /* 0x0045640000300800 */
.L_x_28:
[----:B------:R-:W-:Y:S02]  /*4ef0*/  WARPGROUP.DEPBAR.LE gsb0, 0x0 ;  /* 0x00008000000079c5 */ /* 0x000fe40000010000 */
[----:B------:R-:W3:Y:S02]  /*4f00*/  LDC R24, c[0x0][0x28c] ;  /* 0x0000a300ff187b82 */ /* 0x000ee40000000800 */
[----:B---3--:R-:W-:-:S13]  /*4f10*/  ISETP.GE.AND P0, PT, R24, 0x1, PT ;  /* 0x000000011800780c */ /* 0x008fda0003f06270 */
[----:B------:R-:W-:Y:S05]  /*4f20*/  @!P0 BRA `(.L_x_29) ;  /* 0x0000000000488947 */ /* 0x000fea0003800000 */
[----:B------:R-:W-:-:S06]  /*4f30*/  UISETP.NE.AND UP0, UPT, UR23, 0x3, UPT ;  /* 0x000000031700788c */ /* 0x000fcc000bf05270 */
[----:B------:R-:W-:-:S13]  /*4f40*/  PLOP3.LUT P0, PT, PT, PT, UP0, 0x80, 0x0 ;  /* 0x000000000000781c */ /* 0x000fda0003f0f008 */
[----:B------:R-:W-:Y:S05]  /*4f50*/  @!P0 BRA `(.L_x_30) ;  /* 0x0000000000048947 */ /* 0x000fea0003800000 */
[----:B------:R-:W-:Y:S01]  /*4f60*/  BPT.TRAP 0x1 ;  /* 0x000000040000795c */ /* 0x000fe20000300000 */
.L_x_30:
[----:B------:R-:W-:-:S04]  /*4f70*/  UISETP.LT.AND UP0, UPT, UR9, 0x1, UPT ;  /* 0x000000010900788c */ /* 0x000fc8000bf01270 */
[----:B------:R-:W-:Y:S02]  /*4f80*/  USEL UR8, UR9, 0x1, UP0 ;  /* 0x0000000109087887 */ /* 0x000fe40008000000 */
[----:B------:R-:W-:Y:S02]  /*4f90*/  UISETP.GT.U32.AND UP0, UPT, UR13, 0x1, UPT ;  /* 0x000000010d00788c */ /* 0x000fe4000bf04070 */
[----:B------:R-:W-:-:S04]  /*4fa0*/  UIADD3 UR8, UR5, UR9, -UR8 ;  /* 0x0000000905087290 */ /* 0x000fc8000fffe808 */
[----:B------:R-:W-:Y:S01]  /*4fb0*/  UIMAD.WIDE.U32 UR6, UR8, -0x55555555, URZ ;  /* 0xaaaaaaab080678a5 */ /* 0x000fe2000f8e003f */
[----:B------:R-:W-:-:S03]  /*4fc0*/  PLOP3.LUT P0, PT, PT, PT, UP0, 0x80, 0x0 ;  /* 0x000000000000781c */ /* 0x000fc60003f0f008 */
[----:B------:R-:W-:-:S04]  /*4fd0*/  USHF.R.U32.HI UR6, URZ, 0x1, UR7 ;  /* 0x000000013f067899 */ /* 0x000fc80008011607 */
[----:B------:R-:W-:-:S04]  /*4fe0*/  UIMAD UR8, UR6, -0x3, UR8 ;  /* 0xfffffffd060878a4 */ /* 0x000fc8000f8e0208 */
[----:B------:R-:W-:-:S04]  /*4ff0*/  ULEA UR8, UR8, UR10, 0x3 ;  /* 0x0000000a08087291 */ /* 0x000fc8000f8e183f */
[----:B------:R-:W-:-:S04]  /*5000*/  UIADD3 UR8, UR8, 0x18, URZ ;  /* 0x0000001808087890 */ /* 0x000fc8000fffe03f */
[----:B------:R-:W-:-:S09]  /*5010*/  UPRMT UR8, URZ, 0x654, UR8 ;  /* 0x000006543f087896 */ /* 0x000fd20008000008 */
[----:B------:R-:W-:Y:S01]  /*5020*/  SYNCS.ARRIVE.TRANS64.RED.A1T0 RZ, [UR8], RZ ;  /* 0x000000ffffff79a7 */ /* 0x000fe20008100408 */
[----:B------:R-:W-:Y:S05]  /*5030*/  @P0 BRA `(.L_x_29) ;  /* 0x0000000000040947 */ /* 0x000fea0003800000 */
[----:B------:R-:W-:Y:S01]  /*5040*/  BPT.TRAP 0x1 ;  /* 0x000000040000795c */ /* 0x000fe20000300000 */
.L_x_29:
[----:B------:R3:W-:Y:S01]  /*5050*/  STL [R1+0x8c], R3 ;  /* 0x00008c0301007387 */ /* 0x0007e20000100800 */
[----:B------:R-:W4:Y:S01]  /*5060*/  LDC R29, c[0x0][0x288] ;  /* 0x0000a200ff1d7b82 */ /* 0x000f220000000800 */
[----:B------:R-:W-:Y:S02]  /*5070*/  UIADD3 UR10, UR9, UR5, URZ ;  /* 0x00000005090a7290 */ /* 0x000fe4000fffe03f */
[----:B------:R-:W-:Y:S01]  /*5080*/  USHF.R.S32.HI UR11, URZ, 0x1f, UR22 ;  /* 0x0000001f3f0b7899 */ /* 0x000fe20008011416 */
[----:B------:R-:W-:Y:S01]  /*5090*/  ULDC.64 UR6, c[0x0][0x5d0] ;  /* 0x0001740000067ab9 */ /* 0x000fe20000000a00 */
[----:B------:R-:W-:Y:S01]  /*50a0*/  ULDC UR12, c[0x0][0x284] ;  /* 0x0000a100000c7ab9 */ /* 0x000fe20000000800 */
[----:B---3--:R-:W3:Y:S04]  /*50b0*/  LDL.LU R3, [R1+0x7c] ;  /* 0x00007c0001037983 */ /* 0x008ee80000300800 */
[----:B------:R0:W-:Y:S04]  /*50c0*/  STL [R1+0x88], R2 ;  /* 0x0000880201007387 */ /* 0x0001e80000100800 */
[----:B-----5:R1:W-:Y:S01]  /*50d0*/  STL [R1+0x84], R0 ;  /* 0x0000840001007387 */ /* 0x0203e20000100800 */
[----:B0-----:R-:W0:Y:S03]  /*50e0*/  S2R R2, SR_TID.X ;  /* 0x0000000000027919 */ /* 0x001e260000002100 */
[----:B-1----:R-:W2:Y:S01]  /*50f0*/  LDL.LU R0, [R1+0x80] ;  /* 0x0000800001007983 */ /* 0x002ea20000300800 */
[----:B------:R-:W-:Y:S01]  /*5100*/  UISETP.GE.U32.AND UP1, UPT, UR9, 0x3, UPT ;  /* 0x000000030900788c */ /* 0x000fe2000bf26070 */
[----:B0-----:R-:W-:-:S02]  /*5110*/  SHF.R.U32.HI R24, RZ, 0x2, R2 ;  /* 0x00000002ff187819 */ /* 0x001fc40000011602 */
[----:B------:R-:W-:Y:S02]  /*5120*/  SHF.R.U32.HI R27, RZ, 0x7, R2 ;  /* 0x00000007ff1b7819 */ /* 0x000fe40000011602 */
[----:B------:R-:W-:Y:S02]  /*5130*/  LOP3.LUT R26, R2, 0x60, RZ, 0xc0, !PT ;  /* 0x00000060021a7812 */ /* 0x000fe400078ec0ff */
[----:B------:R-:W-:Y:S02]  /*5140*/  LOP3.LUT R25, R24, 0x7, RZ, 0xc0, !PT ;  /* 0x0000000718197812 */ /* 0x000fe400078ec0ff */
[----:B------:R-:W-:Y:S02]  /*5150*/  LOP3.LUT R24, R27, 0x1, RZ, 0xc0, !PT ;  /* 0x000000011b187812 */ /* 0x000fe400078ec0ff */
[----:B------:R-:W-:-:S03]  /*5160*/  SHF.R.U32.HI R28, RZ, 0x1, R26 ;  /* 0x00000001ff1c7819 */ /* 0x000fc6000001161a */
[----:B------:R-:W-:Y:S01]  /*5170*/  IMAD.SHL.U32 R26, R24, 0x40, RZ ;  /* 0x00000040181a7824 */ /* 0x000fe200078e00ff */
[----:B------:R-:W-:Y:S01]  /*5180*/  IADD3 R27, RZ, -R28, -R25 ;  /* 0x8000001cff1b7210 */ /* 0x000fe20007ffe819 */
[----:B------:R-:W-:-:S03]  /*5190*/  IMAD.SHL.U32 R32, R2, 0x2, RZ ;  /* 0x0000000202207824 */ /* 0x000fc600078e00ff */
[----:B------:R-:W-:Y:S01]  /*51a0*/  LOP3.LUT R43, R26, 0x40, R25, 0xe2, !PT ;  /* 0x000000401a2b7812 */ /* 0x000fe200078ee219 */
[----:B------:R-:W-:Y:S01]  /*51b0*/  IMAD R42, R24, -0x40, R27 ;  /* 0xffffffc0182a7824 */ /* 0x000fe200078e021b */
[----:B------:R-:W-:Y:S01]  /*51c0*/  LOP3.LUT R24, R2, 0x3, RZ, 0xc0, !PT ;  /* 0x0000000302187812 */ /* 0x000fe200078ec0ff */
[----:B---3--:R-:W-:Y:S02]  /*51d0*/  IMAD.SHL.U32 R41, R3, 0x80, RZ ;  /* 0x0000008003297824 */ /* 0x008fe400078e00ff */
[----:B------:R0:W5:Y:S01]  /*51e0*/  LDL.LU R3, [R1+0x8c] ;  /* 0x00008c0001037983 */ /* 0x0001620000300800 */
[----:B------:R-:W-:-:S03]  /*51f0*/  UISETP.GT.U32.AND UP0, UPT, UR10, 0x2, UPT ;  /* 0x000000020a00788c */ /* 0x000fc6000bf04070 */
[----:B------:R0:W5:Y:S01]  /*5200*/  LDL.LU R2, [R1+0x88] ;  /* 0x0000880001027983 */ /* 0x0001620000300800 */
[C---:B----4-:R-:W-:Y:S01]  /*5210*/  ISETP.GE.AND P0, PT, R41.reuse, R29, PT ;  /* 0x0000001d2900720c */ /* 0x050fe20003f06270 */
[----:B------:R-:W-:Y:S01]  /*5220*/  UIMAD UR5, UR11, UR6, URZ ;  /* 0x000000060b0572a4 */ /* 0x000fe2000f8e023f */
[----:B------:R-:W-:Y:S01]  /*5230*/  LOP3.LUT R32, R41, 0x6, R32, 0xf8, !PT ;  /* 0x0000000629207812 */ /* 0x000fe200078ef820 */
[----:B------:R-:W-:Y:S01]  /*5240*/  UISETP.LT.U32.AND UP0, UPT, UR9, 0x3, UP0 ;  /* 0x000000030900788c */ /* 0x000fe20008701070 */
[----:B------:R-:W-:Y:S01]  /*5250*/  IMAD.U32 R27, RZ, RZ, UR6 ;  /* 0x00000006ff1b7e24 */ /* 0x000fe2000f8e00ff */
[----:B------:R-:W-:Y:S01]  /*5260*/  UIMAD UR8, UR22, UR7, UR5 ;  /* 0x00000007160872a4 */ /* 0x000fe2000f8e0205 */
[----:B------:R-:W-:Y:S01]  /*5270*/  SHF.R.S32.HI R33, RZ, 0x1f, R32 ;  /* 0x0000001fff217819 */ /* 0x000fe20000011420 */
[----:B------:R-:W-:Y:S01]  /*5280*/  UIMAD.WIDE.U32 UR6, UR10, -0x55555555, URZ ;  /* 0xaaaaaaab0a0678a5 */ /* 0x000fe2000f8e003f */
[----:B------:R-:W-:Y:S01]  /*5290*/  IMAD R24, R24, -0x2, R29 ;  /* 0xfffffffe18187824 */ /* 0x000fe200078e021d */
[----:B------:R-:W-:Y:S01]  /*52a0*/  USEL UR5, URZ, 0x1, !UP0 ;  /* 0x000000013f057887 */ /* 0x000fe2000c000000 */
[----:B--2---:R-:W-:-:S02]  /*52b0*/  IMAD.SHL.U32 R25, R0, 0x100, RZ ;  /* 0x0000010000197824 */ /* 0x004fc400078e00ff */
[----:B------:R-:W-:Y:S02]  /*52c0*/  IMAD.WIDE R38, R0, 0x100, RZ ;  /* 0x0000010000267825 */ /* 0x000fe400078e02ff */
[----:B------:R0:W5:Y:S01]  /*52d0*/  LDL.LU R0, [R1+0x84] ;  /* 0x0000840001007983 */ /* 0x0001620000300800 */
[----:B------:R-:W-:Y:S01]  /*52e0*/  ISETP.GE.OR P0, PT, R25, UR12, P0 ;  /* 0x0000000c19007c0c */ /* 0x000fe20008706670 */
[----:B------:R-:W-:Y:S01]  /*52f0*/  USHF.R.U32.HI UR6, URZ, 0x1, UR7 ;  /* 0x000000013f067899 */ /* 0x000fe20008011607 */
[----:B------:R-:W-:Y:S01]  /*5300*/  IMAD.WIDE.U32 R26, R27, UR22, R32 ;  /* 0x000000161b1a7c25 */ /* 0x000fe2000f8e0020 */
[----:B------:R-:W-:Y:S01]  /*5310*/  ULOP3.LUT UR4, UR4, UR5, URZ, 0x3c, !UPT ;  /* 0x0000000504047292 */ /* 0x000fe2000f8e3c3f */
[----:B------:R-:W-:Y:S01]  /*5320*/  IADD3 R42, -R25, UR12, R42 ;  /* 0x0000000c192a7c10 */ /* 0x000fe2000fffe12a */
[----:B------:R-:W-:Y:S01]  /*5330*/  UIMAD UR5, UR6, -0x3, UR10 ;  /* 0xfffffffd060578a4 */ /* 0x000fe2000f8e020a */
[----:B------:R-:W-:Y:S01]  /*5340*/  VIADD R27, R27, UR8 ;  /* 0x000000081b1b7c36 */ /* 0x000fe20008000000 */
[----:B------:R-:W-:Y:S01]  /*5350*/  @UP1 ULOP3.LUT UR4, UR4, 0x1, UR6, 0x78, !UPT ;  /* 0x0000000104041892 */ /* 0x000fe2000f8e7806 */
[----:B------:R-:W-:Y:S01]  /*5360*/  LOP3.LUT R43, R38, R43, R28, 0xfe, !PT ;  /* 0x0000002b262b7212 */ /* 0x000fe200078efe1c */
[----:B------:R-:W-:-:S02]  /*5370*/  IMAD.IADD R41, R24, 0x1, -R41 ;  /* 0x0000000118297824 */ /* 0x000fc400078e0a29 */
[----:B------:R-:W-:Y:S02]  /*5380*/  IMAD.MOV.U32 R40, RZ, RZ, -0x1 ;  /* 0xffffffffff287424 */ /* 0x000fe400078e00ff */
[----:B0-----:R-:W-:Y:S06]  /*5390*/  @P0 BRA `(.L_x_31) ;  /* 0x0000008c00f40947 */ /* 0x001fec0003800000 */
[----:B------:R-:W0:Y:S01]  /*53a0*/  LDC.64 R28, c[0x0][0x5c8] ;  /* 0x00017200ff1c7b82 */ /* 0x000e220000000a00 */
[----:B------:R-:W-:Y:S01]  /*53b0*/  ULDC.64 UR6, c[0x0][0x5c0] ;  /* 0x0001700000067ab9 */ /* 0x000fe20000000a00 */
[----:B------:R-:W-:Y:S01]  /*53c0*/  BSSY B0, `(.L_x_31) ;  /* 0x00008fa000007945 */ /* 0x000fe20003800000 */
[-C--:B0-----:R-:W-:Y:S01]  /*53d0*/  IMAD R24, R39, R28.reuse, RZ ;  /* 0x0000001c27187224 */ /* 0x081fe200078e02ff */
[----:B------:R-:W-:Y:S01]  /*53e0*/  SHF.L.U64.HI R34, R28, 0x3, R29 ;  /* 0x000000031c227819 */ /* 0x000fe2000001021d */
[----:B------:R-:W-:-:S04]  /*53f0*/  IMAD.WIDE.U32 R26, R43, R28, R26 ;  /* 0x0000001c2b1a7225 */ /* 0x000fc800078e001a */
[----:B------:R-:W-:Y:S01]  /*5400*/  IMAD R25, R43, R29, R24 ;  /* 0x0000001d2b197224 */ /* 0x000fe200078e0218 */
[----:B------:R-:W-:Y:S01]  /*5410*/  IADD3 R24, P3, R26, UR6, RZ ;  /* 0x000000061a187c10 */ /* 0x000fe2000ff7e0ff */
[C---:B------:R-:W-:Y:S01]  /*5420*/  IMAD.SHL.U32 R35, R28.reuse, 0x8, RZ ;  /* 0x000000081c237824 */ /* 0x040fe200078e00ff */
[----:B------:R-:W-:Y:S01]  /*5430*/  LEA R30, P2, R28, R26, 0x7 ;  /* 0x0000001a1c1e7211 */ /* 0x000fe200078438ff */
[----:B------:R-:W-:-:S03]  /*5440*/  IMAD.IADD R27, R27, 0x1, R25 ;  /* 0x000000011b1b7824 */ /* 0x000fc600078e0219 */
[----:B------:R-:W-:Y:S02]  /*5450*/  IADD3 R26, P1, P0, R26, UR6, R35 ;  /* 0x000000061a1a7c10 */ /* 0x000fe4000f83e023 */
[----:B------:R-:W-:Y:S02]  /*5460*/  IADD3.X R25, R27, UR7, RZ, P3, !PT ;  /* 0x000000071b197c10 */ /* 0x000fe40009ffe4ff */
[----:B------:R-:W-:Y:S02]  /*5470*/  FSETP.NEU.AND P3, PT, RZ, UR21, PT ;  /* 0x00000015ff007c0b */ /* 0x000fe4000bf6d000 */
[----:B------:R-:W-:Y:S02]  /*5480*/  LEA.HI.X R31, R28, R27, R29, 0x7, P2 ;  /* 0x0000001b1c1f7211 */ /* 0x000fe400010f3c1d */
[C---:B------:R-:W-:Y:S02]  /*5490*/  IADD3 R28, P2, R30.reuse, UR6, RZ ;  /* 0x000000061e1c7c10 */ /* 0x040fe4000ff5e0ff */
[----:B------:R-:W-:-:S02]  /*54a0*/  IADD3 R30, P5, P6, R30, UR6, R35 ;  /* 0x000000061e1e7c10 */ /* 0x000fc4000febe023 */
[----:B------:R-:W-:Y:S02]  /*54b0*/  IADD3.X R29, R31, UR7, RZ, P2, !PT ;  /* 0x000000071f1d7c10 */ /* 0x000fe400097fe4ff */
[--C-:B------:R-:W-:Y:S02]  /*54c0*/  IADD3.X R27, R27, UR7, R34.reuse, P1, P0 ;  /* 0x000000071b1b7c10 */ /* 0x100fe40008fe0422 */
[----:B------:R-:W-:Y:S01]  /*54d0*/  IADD3.X R31, R31, UR7, R34, P5, P6 ;  /* 0x000000071f1f7c10 */ /* 0x000fe2000afec422 */
[----:B------:R-:W-:Y:S06]  /*54e0*/  @!P3 BRA `(.L_x_32) ;  /* 0x0000006c0018b947 */ /* 0x000fec0003800000 */
[----:B------:R-:W-:Y:S01]  /*54f0*/  ULDC.64 UR16, c[0x0][0x5b8] ;  /* 0x00016e0000107ab9 */ /* 0x000fe20000000a00 */
[----:B------:R-:W-:Y:S01]  /*5500*/  ISETP.GE.AND P0, PT, R42, 0x1, PT ;  /* 0x000000012a00780c */ /* 0x000fe20003f06270 */
[----:B------:R-:W-:Y:S02]  /*5510*/  UIMAD UR6, UR11, UR16, URZ ;  /* 0x000000100b0672a4 */ /* 0x000fe4000f8e023f */
[----:B------:R-:W-:Y:S01]  /*5520*/  IMAD.U32 R35, RZ, RZ, UR16 ;  /* 0x00000010ff237e24 */ /* 0x000fe2000f8e00ff */
[----:B------:R-:W-:Y:S01]  /*5530*/  BSSY B1, `(.L_x_33) ;  /* 0x0000010000017945 */ /* 0x000fe20003800000 */
[----:B------:R-:W-:Y:S01]  /*5540*/  ISETP.LT.OR P3, PT, R41, 0x1, !P0 ;  /* 0x000000012900780c */ /* 0x000fe20004761670 */
[----:B------:R-:W-:Y:S02]  /*5550*/  UIMAD UR6, UR22, UR17, UR6 ;  /* 0x00000011160672a4 */ /* 0x000fe4000f8e0206 */
[----:B------:R-:W-:Y:S01]  /*5560*/  IMAD.WIDE.U32 R32, R35, UR22, R32 ;  /* 0x0000001623207c25 */ /* 0x000fe2000f8e0020 */
[----:B------:R-:W-:-:S03]  /*5570*/  ULDC.64 UR10, c[0x0][0x5a8] ;  /* 0x00016a00000a7ab9 */ /* 0x000fc60000000a00 */
[----:B------:R-:W-:Y:S02]  /*5580*/  IMAD.MOV.U32 R36, RZ, RZ, R32 ;  /* 0x000000ffff247224 */ /* 0x000fe400078e0020 */
[----:B------:R-:W-:Y:S01]  /*5590*/  VIADD R37, R33, UR6 ;  /* 0x0000000621257c36 */ /* 0x000fe20008000000 */
[----:B------:R-:W-:Y:S02]  /*55a0*/  ULDC.64 UR6, c[0x0][0x5b0] ;  /* 0x00016c0000067ab9 */ /* 0x000fe40000000a00 */
[----:B------:R-:W-:Y:S02]  /*55b0*/  IMAD R34, R39, UR6, RZ ;  /* 0x0000000627227c24 */ /* 0x000fe4000f8e02ff */
[----:B------:R-:W-:-:S04]  /*55c0*/  IMAD.WIDE.U32 R32, R43, UR6, R36 ;  /* 0x000000062b207c25 */ /* 0x000fc8000f8e0024 */
[--C-:B------:R-:W-:Y:S01]  /*55d0*/  IMAD R35, R43, UR7, R34.reuse ;  /* 0x000000072b237c24 */ /* 0x100fe2000f8e0222 */
[----:B------:R-:W-:Y:S02]  /*55e0*/  IADD3 R32, P1, R32, UR10, RZ ;  /* 0x0000000a20207c10 */ /* 0x000fe4000ff3e0ff */
[----:B------:R-:W-:Y:S02]  /*55f0*/  PRMT R34, RZ, 0x7610, R34 ;  /* 0x00007610ff227816 */ /* 0x000fe40000000022 */
[----:B------:R-:W-:Y:S01]  /*5600*/  IADD3.X R33, R33, UR11, R35, P1, !PT ;  /* 0x0000000b21217c10 */ /* 0x000fe20008ffe423 */
[----:B------:R-:W-:Y:S08]  /*5610*/  @P3 BRA `(.L_x_34) ;  /* 0x0000000000043947 */ /* 0x000ff00003800000 */
[----:B------:R0:W5:Y:S02]  /*5620*/  LDG.E.U8 R34, desc[UR14][R32.64] ;  /* 0x0000000e20227981 */ /* 0x000164000c1e1100 */
.L_x_34:
[----:B------:R-:W-:Y:S05]  /*5630*/  BSYNC B1 ;  /* 0x0000000000017941 */ /* 0x000fea0003800000 */
.L_x_33:
[----:B-----5:R-:W-:Y:S01]  /*5640*/  LOP3.LUT R34, R34, 0xff, RZ, 0xc0, !PT ;  /* 0x000000ff22227812 */ /* 0x020fe200078ec0ff */
[----:B------:R-:W-:Y:S01]  /*5650*/  BSSY B1, `(.L_x_35) ;  /* 0x000000b000017945 */ /* 0x000fe20003800000 */
[----:B------:R-:W-:Y:S02]  /*5660*/  ISETP.LT.OR P2, PT, R41, 0x2, !P0 ;  /* 0x000000022900780c */ /* 0x000fe40004741670 */
[----:B------:R-:W-:-:S05]  /*5670*/  F2FP.F16.E5M2.UNPACK_B R34, R34 ;  /* 0x00000022ff22723e */ /* 0x000fca00020004ff */
[----:B------:R-:W-:-:S05]  /*5680*/  HADD2.F32 R34, -RZ, R34.H0_H0 ;  /* 0x20000022ff227230 */ /* 0x000fca0000004100 */
[----:B------:R-:W-:-:S04]  /*5690*/  FMUL R34, R34, UR21 ;  /* 0x0000001522227c20 */ /* 0x000fc80008400000 */
[----:B------:R-:W-:-:S05]  /*56a0*/  FFMA R34, R227, UR20, R34 ;  /* 0x00000014e3227c23 */ /* 0x000fca0008000022 */
[----:B------:R-:W-:Y:S02]  /*56b0*/  F2FP.SATFINITE.E5M2.F32.PACK_AB_MERGE_C R35, RZ, R34, RZ ;  /* 0x00000022ff23723e */ /* 0x000fe400048060ff */
[----:B------:R-:W-:-:S03]  /*56c0*/  PRMT R34, RZ, 0x7610, R34 ;  /* 0x00007610ff227816 */ /* 0x000fc60000000022 */
[----:B------:R1:W-:Y:S01]  /*56d0*/  @!P3 STG.E.U8 desc[UR14][R24.64], R35 ;  /* 0x000000231800b986 */ /* 0x0003e2000c10110e */
[----:B------:R-:W-:Y:S05]  /*56e0*/  @P2 BRA `(.L_x_36) ;  /* 0x0000000000042947 */ /* 0x000fea0003800000 */
[----:B------:R2:W5:Y:S02]  /*56f0*/  LDG.E.U8 R34, desc[UR14][R32.64+0x1] ;  /* 0x0000010e20227981 */ /* 0x000564000c1e1100 */
.L_x_36:
[----:B------:R-:W-:Y:S05]  /*5700*/  BSYNC B1 ;  /* 0x0000000000017941 */ /* 0x000fea0003800000 */
.L_x_35:
[----:B-----5:R-:W-:Y:S01]  /*5710*/  LOP3.LUT R34, R34, 0xff, RZ, 0xc0, !PT ;  /* 0x000000ff22227812 */ /* 0x020fe200078ec0ff */
[----:B------:R-:W-:Y:S01]  /*5720*/  BSSY B1, `(.L_x_37) ;  /* 0x0000013000017945 */ /* 0x000fe20003800000 */
[----:B------:R-:W-:Y:S02]  /*5730*/  IADD3 R47, P1, R43, 0x8, RZ ;  /* 0x000000082b2f7810 */ /* 0x000fe40007f3e0ff */
[----:B------:R-:W-:-:S03]  /*5740*/  F2FP.F16.E5M2.UNPACK_B R34, R34 ;  /* 0x00000022ff22723e */ /* 0x000fc600020004ff */
[----:B-1----:R-:W-:Y:S01]  /*5750*/  IMAD.X R35, RZ, RZ, R39, P1 ;  /* 0x000000ffff237224 */ /* 0x002fe200008e0627 */
[----:B------:R-:W-:Y:S01]  /*5760*/  ISETP.GE.AND P1, PT, R42, 0x9, PT ;  /* 0x000000092a00780c */ /* 0x000fe20003f26270 */
[----:B------:R-:W-:Y:S02]  /*5770*/  HADD2.F32 R34, -RZ, R34.H0_H0 ;  /* 0x20000022ff227230 */ /* 0x000fe40000004100 */
[----:B------:R-:W-:Y:S01]  /*5780*/  IMAD R44, R35, UR6, RZ ;  /* 0x00000006232c7c24 */ /* 0x000fe2000f8e02ff */
[----:B------:R-:W-:Y:S02]  /*5790*/  ISETP.LT.OR P5, PT, R41, 0x1, !P1 ;  /* 0x000000012900780c */ /* 0x000fe40004fa1670 */
[----:B------:R-:W-:Y:S01]  /*57a0*/  FMUL R45, R34, UR21 ;  /* 0x00000015222d7c20 */ /* 0x000fe20008400000 */
[----:B------:R-:W-:-:S04]  /*57b0*/  IMAD.WIDE.U32 R34, R47, UR6, R36 ;  /* 0x000000062f227c25 */ /* 0x000fc8000f8e0024 */
[----:B------:R-:W-:Y:S01]  /*57c0*/  FFMA R45, R226, UR20, R45 ;  /* 0x00000014e22d7c23 */ /* 0x000fe2000800002d */
[--C-:B------:R-:W-:Y:S01]  /*57d0*/  IMAD R47, R47, UR7, R44.reuse ;  /* 0x000000072f2f7c24 */ /* 0x100fe2000f8e022c */
[----:B------:R-:W-:Y:S02]  /*57e0*/  IADD3 R34, P3, R34, UR10, RZ ;  /* 0x0000000a22227c10 */ /* 0x000fe4000ff7e0ff */
[----:B------:R-:W-:Y:S02]  /*57f0*/  PRMT R44, RZ, 0x7610, R44 ;  /* 0x00007610ff2c7816 */ /* 0x000fe4000000002c */
[----:B------:R-:W-:Y:S02]  /*5800*/  F2FP.SATFINITE.E5M2.F32.PACK_AB_MERGE_C R45, RZ, R45, RZ ;  /* 0x0000002dff2d723e */ /* 0x000fe400048060ff */
[----:B------:R-:W-:-:S03]  /*5810*/  IADD3.X R35, R35, UR11, R47, P3, !PT ;  /* 0x0000000b23237c10 */ /* 0x000fc60009ffe42f */
[----:B------:R1:W-:Y:S01]  /*5820*/  @!P2 STG.E.U8 desc[UR14][R24.64+0x1], R45 ;  /* 0x0000012d1800a986 */ /* 0x0003e2000c10110e */
[----:B------:R-:W-:Y:S05]  /*5830*/  @P5 BRA `(.L_x_38) ;  /* 0x0000000000045947 */ /* 0x000fea0003800000 */
[----:B------:R3:W5:Y:S02]  /*5840*/  LDG.E.U8 R44, desc[UR14][R34.64] ;  /* 0x0000000e222c7981 */ /* 0x000764000c1e1100 */
.L_x_38:
[----:B------:R-:W-:Y:S05]  /*5850*/  BSYNC B1 ;  /* 0x0000000000017941 */ /* 0x000fea0003800000 */
.L_x_37:
[----:B-----5:R-:W-:Y:S01]  /*5860*/  LOP3.LUT R44, R44, 0xff, RZ, 0xc0, !PT ;  /* 0x000000ff2c2c7812 */ /* 0x020fe200078ec0ff */
[----:B------:R-:W-:Y:S01]  /*5870*/  BSSY B1, `(.L_x_39) ;  /* 0x000000b000017945 */ /* 0x000fe20003800000 */
[----:B------:R-:W-:Y:S02]  /*5880*/  ISETP.LT.OR P2, PT, R41, 0x2, !P1 ;  /* 0x000000022900780c */ /* 0x000fe40004f41670 */
[----:B------:R-:W-:-:S05]  /*5890*/  F2FP.F16.E5M2.UNPACK_B R44, R44 ;  /* 0x0000002cff2c723e */ /* 0x000fca00020004ff */
[----:B------:R-:W-:-:S05]  /*58a0*/  HADD2.F32 R44, -RZ, R44.H0_H0 ;  /* 0x2000002cff2c7230 */ /* 0x000fca0000004100 */
[----:B------:R-:W-:-:S04]  /*58b0*/  FMUL R44, R44, UR21 ;  /* 0x000000152c2c7c20 */ /* 0x000fc80008400000 */
[----:B------:R-:W-:-:S05]  /*58c0*/  FFMA R44, R225, UR20, R44 ;  /* 0x00000014e12c7c23 */ /* 0x000fca000800002c */
[----:B-1----:R-:W-:Y:S02]  /*58d0*/  F2FP.SATFINITE.E5M2.F32.PACK_AB_MERGE_C R45, RZ, R44, RZ ;  /* 0x0000002cff2d723e */ /* 0x002fe400048060ff */
[----:B------:R-:W-:-:S03]  /*58e0*/  PRMT R44, RZ, 0x7610, R44 ;  /* 0x00007610ff2c7816 */ /* 0x000fc6000000002c */
[----:B------:R1:W-:Y:S01]  /*58f0*/  @!P5 STG.E.U8 desc[UR14][R26.64], R45 ;  /* 0x0000002d1a00d986 */ /* 0x0003e2000c10110e */
[----:B------:R-:W-:Y:S05]  /*5900*/  @P2 BRA `(.L_x_40) ;  /* 0x0000000000042947 */ /* 0x000fea0003800000 */
[----:B------:R4:W5:Y:S02]  /*5910*/  LDG.E.U8 R44, desc[UR14][R34.64+0x1] ;  /* 0x0000010e222c7981 */ /* 0x000964000c1e1100 */
.L_x_40:
[----:B------:R-:W-:Y:S05]  /*5920*/  BSYNC B1 ;  /* 0x0000000000017941 */ /* 0x000fea0003800000 */
.L_x_39:
[----:B-----5:R-:W-:Y:S01]  /*5930*/  LOP3.LUT R44, R44, 0xff, RZ, 0xc0, !PT ;  /* 0x000000ff2c2c7812 */ /* 0x020fe200078ec0ff */
[----:B------:R-:W-:Y:S01]  /*5940*/  BSSY B1, `(.L_x_41) ;  /* 0x000000b000017945 */ /* 0x000fe20003800000 */
[----:B------:R-:W-:Y:S02]  /*5950*/  ISETP.LT.OR P3, PT, R41, 0x9, !P0 ;  /* 0x000000092900780c */ /* 0x000fe40004761670 */
[----:B------:R-:W-:-:S05]  /*5960*/  F2FP.F16.E5M2.UNPACK_B R44, R44 ;  /* 0x0000002cff2c723e */ /* 0x000fca00020004ff */
[----:B------:R-:W-:-:S05]  /*5970*/  HADD2.F32 R44, -RZ, R44.H0_H0 ;  /* 0x2000002cff2c7230 */ /* 0x000fca0000004100 */
[----:B-1----:R-:W-:Y:S01]  /*5980*/  FMUL R45, R44, UR21 ;  /* 0x000000152c2d7c20 */ /* 0x002fe20008400000 */
[----:B------:R-:W-:-:S03]  /*5990*/  PRMT R44, RZ, 0x7610, R44 ;  /* 0x00007610ff2c7816 */ /* 0x000fc6000000002c */
[----:B------:R-:W-:-:S05]  /*59a0*/  FFMA R45, R224, UR20, R45 ;  /* 0x00000014e02d7c23 */ /* 0x000fca000800002d */
[----:B------:R-:W-:-:S05]  /*59b0*/  F2FP.SATFINITE.E5M2.F32.PACK_AB_MERGE_C R45, RZ, R45, RZ ;  /* 0x0000002dff2d723e */ /* 0x000fca00048060ff */
[----:B------:R1:W-:Y:S01]  /*59c0*/  @!P2 STG.E.U8 desc[UR14][R26.64+0x1], R45 ;  /* 0x0000012d1a00a986 */ /* 0x0003e2000c10110e */
[----:B------:R-:W-:Y:S05]  /*59d0*/  @P3 BRA `(.L_x_42) ;  /* 0x0000000000043947 */ /* 0x000fea0003800000 */
[----:B------:R0:W5:Y:S02]  /*59e0*/  LDG.E.U8 R44, desc[UR14][R32.64+0x8] ;  /* 0x0000080e202c7981 */ /* 0x000164000c1e1100 */
.L_x_42:
[----:B------:R-:W-:Y:S05]  /*59f0*/  BSYNC B1 ;  /* 0x0000000000017941 */ /* 0x000fea0003800000 */
.L_x_41:
        /* <DEDUP_REMOVED lines=12> */
.L_x_44:
[----:B------:R-:W-:Y:S05]  /*5ac0*/  BSYNC B1 ;  /* 0x0000000000017941 */ /* 0x000fea0003800000 */
.L_x_43:
        /* <DEDUP_REMOVED lines=12> */
.L_x_46:
[----:B------:R-:W-:Y:S05]  /*5b90*/  BSYNC B1 ;  /* 0x0000000000017941 */ /* 0x000fea0003800000 */
.L_x_45:
        /* <DEDUP_REMOVED lines=12> */
.L_x_48:
[----:B------:R-:W-:Y:S05]  /*5c60*/  BSYNC B1 ;  /* 0x0000000000017941 */ /* 0x000fea0003800000 */
.L_x_47:
        /* <DEDUP_REMOVED lines=12> */
.L_x_50:
[----:B------:R-:W-:Y:S05]  /*5d30*/  BSYNC B1 ;  /* 0x0000000000017941 */ /* 0x000fea0003800000 */
.L_x_49:
        /* <DEDUP_REMOVED lines=12> */
.L_x_52:
[----:B------:R-:W-:Y:S05]  /*5e00*/  BSYNC B1 ;  /* 0x0000000000017941 */ /* 0x000fea0003800000 */
.L_x_51:
        /* <DEDUP_REMOVED lines=12> */
.L_x_54:
[----:B------:R-:W-:Y:S05]  /*5ed0*/  BSYNC B1 ;  /* 0x0000000000017941 */ /* 0x000fea0003800000 */
.L_x_53:
        /* <DEDUP_REMOVED lines=12> */
.L_x_56:
[----:B------:R-:W-:Y:S05]  /*5fa0*/  BSYNC B1 ;  /* 0x0000000000017941 */ /* 0x000fea0003800000 */
.L_x_55:
        /* <DEDUP_REMOVED lines=12> */
.L_x_58:
[----:B------:R-:W-:Y:S05]  /*6070*/  BSYNC B1 ;  /* 0x0000000000017941 */ /* 0x000fea0003800000 */
.L_x_57:
        /* <DEDUP_REMOVED lines=12> */
.L_x_60:
[----:B------:R-:W-:Y:S05]  /*6140*/  BSYNC B1 ;  /* 0x0000000000017941 */ /* 0x000fea0003800000 */
.L_x_59:
        /* <DEDUP_REMOVED lines=12> */
.L_x_62:
[----:B------:R-:W-:Y:S05]  /*6210*/  BSYNC B1 ;  /* 0x0000000000017941 */ /* 0x000fea0003800000 */
.L_x_61:
        /* <DEDUP_REMOVED lines=12> */
.L_x_64:
[----:B------:R-:W-:Y:S05]  /*62e0*/  BSYNC B1 ;  /* 0x0000000000017941 */ /* 0x000fea0003800000 */
.L_x_63:
        /* <DEDUP_REMOVED lines=12> */
.L_x_66:
[----:B------:R-:W-:Y:S05]  /*63b0*/  BSYNC B1 ;  /* 0x0000000000017941 */ /* 0x000fea0003800000 */
.L_x_65:
        /* <DEDUP_REMOVED lines=12> */
.L_x_68:
[----:B------:R-:W-:Y:S05]  /*6480*/  BSYNC B1 ;  /* 0x0000000000017941 */ /* 0x000fea0003800000 */
.L_x_67:
        /* <DEDUP_REMOVED lines=12> */
.L_x_70:
[----:B------:R-:W-:Y:S05]  /*6550*/  BSYNC B1 ;  /* 0x0000000000017941 */ /* 0x000fea0003800000 */
.L_x_69:
        /* <DEDUP_REMOVED lines=12> */
.L_x_72:
[----:B------:R-:W-:Y:S05]  /*6620*/  BSYNC B1 ;  /* 0x0000000000017941 */ /* 0x000fea0003800000 */
.L_x_71:
        /* <DEDUP_REMOVED lines=12> */
.L_x_74:
[----:B------:R-:W-:Y:S05]  /*66f0*/  BSYNC B1 ;  /* 0x0000000000017941 */ /* 0x000fea0003800000 */
.L_x_73:
        /* <DEDUP_REMOVED lines=12> */
.L_x_76:
[----:B------:R-:W-:Y:S05]  /*67c0*/  BSYNC B1 ;  /* 0x0000000000017941 */ /* 0x000fea0003800000 */
.L_x_75:
        /* <DEDUP_REMOVED lines=12> */
.L_x_78:
[----:B------:R-:W-:Y:S05]  /*6890*/  BSYNC B1 ;  /* 0x0000000000017941 */ /* 0x000fea0003800000 */
.L_x_77:
        /* <DEDUP_REMOVED lines=12> */
.L_x_80:
[----:B------:R-:W-:Y:S05]  /*6960*/  BSYNC B1 ;  /* 0x0000000000017941 */ /* 0x000fea0003800000 */
.L_x_79:
        /* <DEDUP_REMOVED lines=12> */
.L_x_82:
[----:B------:R-:W-:Y:S05]  /*6a30*/  BSYNC B1 ;  /* 0x0000000000017941 */ /* 0x000fea0003800000 */
.L_x_81:
        /* <DEDUP_REMOVED lines=12> */
.L_x_84:
[----:B------:R-:W-:Y:S05]  /*6b00*/  BSYNC B1 ;  /* 0x0000000000017941 */ /* 0x000fea0003800000 */
.L_x_83:
        /* <DEDUP_REMOVED lines=12> */
.L_x_86:
[----:B------:R-:W-:Y:S05]  /*6bd0*/  BSYNC B1 ;  /* 0x0000000000017941 */ /* 0x000fea0003800000 */
.L_x_85:
        /* <DEDUP_REMOVED lines=12> */
.L_x_88:
[----:B------:R-:W-:Y:S05]  /*6ca0*/  BSYNC B1 ;  /* 0x0000000000017941 */ /* 0x000fea0003800000 */
.L_x_87:
        /* <DEDUP_REMOVED lines=12> */
.L_x_90:
[----:B------:R-:W-:Y:S05]  /*6d70*/  BSYNC B1 ;  /* 0x0000000000017941 */ /* 0x000fea0003800000 */
.L_x_89:
        /* <DEDUP_REMOVED lines=12> */
.L_x_92:
[----:B------:R-:W-:Y:S05]  /*6e40*/  BSYNC B1 ;  /* 0x0000000000017941 */ /* 0x000fea0003800000 */
.L_x_91:
        /* <DEDUP_REMOVED lines=12> */
.L_x_94:
[----:B------:R-:W-:Y:S05]  /*6f10*/  BSYNC B1 ;  /* 0x0000000000017941 */ /* 0x000fea0003800000 */
.L_x_93:
        /* <DEDUP_REMOVED lines=12> */
.L_x_96:
[----:B------:R-:W-:Y:S05]  /*6fe0*/  BSYNC B1 ;  /* 0x0000000000017941 */ /* 0x000fea0003800000 */
.L_x_95:
        /* <DEDUP_REMOVED lines=12> */
.L_x_98:
[----:B------:R-:W-:Y:S05]  /*70b0*/  BSYNC B1 ;  /* 0x0000000000017941 */ /* 0x000fea0003800000 */
.L_x_97:
        /* <DEDUP_REMOVED lines=12> */
.L_x_100:
[----:B------:R-:W-:Y:S05]  /*7180*/  BSYNC B1 ;  /* 0x0000000000017941 */ /* 0x000fea0003800000 */
.L_x_99:
        /* <DEDUP_REMOVED lines=12> */
.L_x_102:
[----:B------:R-:W-:Y:S05]  /*7250*/  BSYNC B1 ;  /* 0x0000000000017941 */ /* 0x000fea0003800000 */
.L_x_101:
        /* <DEDUP_REMOVED lines=12> */
.L_x_104:
[----:B------:R-:W-:Y:S05]  /*7320*/  BSYNC B1 ;  /* 0x0000000000017941 */ /* 0x000fea0003800000 */
.L_x_103:
        /* <DEDUP_REMOVED lines=12> */
.L_x_106:
[----:B------:R-:W-:Y:S05]  /*73f0*/  BSYNC B1 ;  /* 0x0000000000017941 */ /* 0x000fea0003800000 */
.L_x_105:
        /* <DEDUP_REMOVED lines=12> */
.L_x_108:
[----:B------:R-:W-:Y:S05]  /*74c0*/  BSYNC B1 ;  /* 0x0000000000017941 */ /* 0x000fea0003800000 */
.L_x_107:
        /* <DEDUP_REMOVED lines=12> */
.L_x_110:
[----:B------:R-:W-:Y:S05]  /*7590*/  BSYNC B1 ;  /* 0x0000000000017941 */ /* 0x000fea0003800000 */
.L_x_109:
        /* <DEDUP_REMOVED lines=12> */
.L_x_112:
[----:B------:R-:W-:Y:S05]  /*7660*/  BSYNC B1 ;  /* 0x0000000000017941 */ /* 0x000fea0003800000 */
.L_x_111:
        /* <DEDUP_REMOVED lines=12> */
.L_x_114:
[----:B------:R-:W-:Y:S05]  /*7730*/  BSYNC B1 ;  /* 0x0000000000017941 */ /* 0x000fea0003800000 */
.L_x_113:
        /* <DEDUP_REMOVED lines=12> */
.L_x_116:
[----:B------:R-:W-:Y:S05]  /*7800*/  BSYNC B1 ;  /* 0x0000000000017941 */ /* 0x000fea0003800000 */
.L_x_115:
        /* <DEDUP_REMOVED lines=12> */
.L_x_118:
[----:B------:R-:W-:Y:S05]  /*78d0*/  BSYNC B1 ;  /* 0x0000000000017941 */ /* 0x000fea0003800000 */
.L_x_117:
        /* <DEDUP_REMOVED lines=12> */
.L_x_120:
[----:B------:R-:W-:Y:S05]  /*79a0*/  BSYNC B1 ;  /* 0x0000000000017941 */ /* 0x000fea0003800000 */
.L_x_119:
        /* <DEDUP_REMOVED lines=12> */
.L_x_122:
[----:B------:R-:W-:Y:S05]  /*7a70*/  BSYNC B1 ;  /* 0x0000000000017941 */ /* 0x000fea0003800000 */
.L_x_121:
        /* <DEDUP_REMOVED lines=12> */
.L_x_124:
[----:B------:R-:W-:Y:S05]  /*7b40*/  BSYNC B1 ;  /* 0x0000000000017941 */ /* 0x000fea0003800000 */
.L_x_123:
        /* <DEDUP_REMOVED lines=12> */
.L_x_126:
[----:B------:R-:W-:Y:S05]  /*7c10*/  BSYNC B1 ;  /* 0x0000000000017941 */ /* 0x000fea0003800000 */
.L_x_125:
        /* <DEDUP_REMOVED lines=12> */
.L_x_128:
[----:B------:R-:W-:Y:S05]  /*7ce0*/  BSYNC B1 ;  /* 0x0000000000017941 */ /* 0x000fea0003800000 */
.L_x_127:
        /* <DEDUP_REMOVED lines=12> */
.L_x_130:
[----:B------:R-:W-:Y:S05]  /*7db0*/  BSYNC B1 ;  /* 0x0000000000017941 */ /* 0x000fea0003800000 */
.L_x_129:
        /* <DEDUP_REMOVED lines=12> */
.L_x_132:
[----:B------:R-:W-:Y:S05]  /*7e80*/  BSYNC B1 ;  /* 0x0000000000017941 */ /* 0x000fea0003800000 */
.L_x_131:
        /* <DEDUP_REMOVED lines=12> */
.L_x_134:
[----:B------:R-:W-:Y:S05]  /*7f50*/  BSYNC B1 ;  /* 0x0000000000017941 */ /* 0x000fea0003800000 */
.L_x_133:
        /* <DEDUP_REMOVED lines=12> */
.L_x_136:
[----:B------:R-:W-:Y:S05]  /*8020*/  BSYNC B1 ;  /* 0x0000000000017941 */ /* 0x000fea0003800000 */
.L_x_135:
        /* <DEDUP_REMOVED lines=12> */
.L_x_138:
[----:B------:R-:W-:Y:S05]  /*80f0*/  BSYNC B1 ;  /* 0x0000000000017941 */ /* 0x000fea0003800000 */
.L_x_137:
        /* <DEDUP_REMOVED lines=12> */
.L_x_140:
[----:B------:R-:W-:Y:S05]  /*81c0*/  BSYNC B1 ;  /* 0x0000000000017941 */ /* 0x000fea0003800000 */
.L_x_139:
        /* <DEDUP_REMOVED lines=12> */
.L_x_142:
[----:B------:R-:W-:Y:S05]  /*8290*/  BSYNC B1 ;  /* 0x0000000000017941 */ /* 0x000fea0003800000 */
.L_x_141:
        /* <DEDUP_REMOVED lines=12> */
.L_x_144:
[----:B------:R-:W-:Y:S05]  /*8360*/  BSYNC B1 ;  /* 0x0000000000017941 */ /* 0x000fea0003800000 */
.L_x_143:
        /* <DEDUP_REMOVED lines=12> */
.L_x_146:
[----:B------:R-:W-:Y:S05]  /*8430*/  BSYNC B1 ;  /* 0x0000000000017941 */ /* 0x000fea0003800000 */
.L_x_145:
        /* <DEDUP_REMOVED lines=12> */
.L_x_148:
[----:B------:R-:W-:Y:S05]  /*8500*/  BSYNC B1 ;  /* 0x0000000000017941 */ /* 0x000fea0003800000 */
.L_x_147:
        /* <DEDUP_REMOVED lines=12> */
.L_x_150:
[----:B------:R-:W-:Y:S05]  /*85d0*/  BSYNC B1 ;  /* 0x0000000000017941 */ /* 0x000fea0003800000 */
.L_x_149:
        /* <DEDUP_REMOVED lines=12> */
.L_x_152:
[----:B------:R-:W-:Y:S05]  /*86a0*/  BSYNC B1 ;  /* 0x0000000000017941 */ /* 0x000fea0003800000 */
.L_x_151:
        /* <DEDUP_REMOVED lines=12> */
.L_x_154:
[----:B------:R-:W-:Y:S05]  /*8770*/  BSYNC B1 ;  /* 0x0000000000017941 */ /* 0x000fea0003800000 */
.L_x_153:
        /* <DEDUP_REMOVED lines=12> */
.L_x_156:
[----:B------:R-:W-:Y:S05]  /*8840*/  BSYNC B1 ;  /* 0x0000000000017941 */ /* 0x000fea0003800000 */
.L_x_155:
[----:B-----5:R-:W-:Y:S01]  /*8850*/  LOP3.LUT R44, R44, 0xff, RZ, 0xc0, !PT ;  /* 0x000000ff2c2c7812 */ /* 0x020fe200078ec0ff */
[----:B------:R-:W-:Y:S01]  /*8860*/  BSSY B1, `(.L_x_157) ;  /* 0x000000b000017945 */ /* 0x000fe20003800000 */
[----:B------:R-:W-:Y:S02]  /*8870*/  ISETP.LT.OR P2, PT, R41, 0x79, !P1 ;  /* 0x000000792900780c */ /* 0x000fe40004f41670 */
[----:B------:R-:W-:Y:S02]  /*8880*/  F2FP.F16.E5M2.UNPACK_B R44, R44 ;  /* 0x0000002cff2c723e */ /* 0x000fe400020004ff */
[----:B0-2---:R-:W-:-:S03]  /*8890*/  PRMT R32, RZ, 0x7610, R32 ;  /* 0x00007610ff207816 */ /* 0x005fc60000000020 */
[----:B------:R-:W-:-:S05]  /*88a0*/  HADD2.F32 R44, -RZ, R44.H0_H0 ;  /* 0x2000002cff2c7230 */ /* 0x000fca0000004100 */
[----:B------:R-:W-:-:S04]  /*88b0*/  FMUL R33, R44, UR21 ;  /* 0x000000152c217c20 */ /* 0x000fc80008400000 */
[----:B------:R-:W-:-:S05]  /*88c0*/  FFMA R33, R166, UR20, R33 ;  /* 0x00000014a6217c23 */ /* 0x000fca0008000021 */
[----:B------:R-:W-:-:S05]  /*88d0*/  F2FP.SATFINITE.E5M2.F32.PACK_AB_MERGE_C R33, RZ, R33, RZ ;  /* 0x00000021ff21723e */ /* 0x000fca00048060ff */
[----:B------:R0:W-:Y:S01]  /*88e0*/  @!P0 STG.E.U8 desc[UR14][R24.64+0x79], R33 ;  /* 0x0000792118008986 */ /* 0x0001e2000c10110e */
[----:B------:R-:W-:Y:S05]  /*88f0*/  @P2 BRA `(.L_x_158) ;  /* 0x0000000000042947 */ /* 0x000fea0003800000 */
[----:B------:R2:W5:Y:S02]  /*8900*/  LDG.E.U8 R32, desc[UR14][R34.64+0x78] ;  /* 0x0000780e22207981 */ /* 0x000564000c1e1100 */
.L_x_158:
[----:B------:R-:W-:Y:S05]  /*8910*/  BSYNC B1 ;  /* 0x0000000000017941 */ /* 0x000fea0003800000 */
.L_x_157:
[----:B-----5:R-:W-:Y:S01]  /*8920*/  LOP3.LUT R32, R32, 0xff, RZ, 0xc0, !PT ;  /* 0x000000ff20207812 */ /* 0x020fe200078ec0ff */
[----:B------:R-:W-:Y:S01]  /*8930*/  BSSY B1, `(.L_x_159) ;  /* 0x000000b000017945 */ /* 0x000fe20003800000 */
[----:B------:R-:W-:Y:S02]  /*8940*/  ISETP.LT.OR P1, PT, R41, 0x7a, !P1 ;  /* 0x0000007a2900780c */ /* 0x000fe40004f21670 */
[----:B------:R-:W-:Y:S02]  /*8950*/  F2FP.F16.E5M2.UNPACK_B R32, R32 ;  /* 0x00000020ff20723e */ /* 0x000fe400020004ff */
[----:B01----:R-:W-:-:S03]  /*8960*/  PRMT R24, RZ, 0x7610, R24 ;  /* 0x00007610ff187816 */ /* 0x003fc60000000018 */
[----:B------:R-:W-:-:S05]  /*8970*/  HADD2.F32 R32, -RZ, R32.H0_H0 ;  /* 0x20000020ff207230 */ /* 0x000fca0000004100 */
[----:B------:R-:W-:-:S04]  /*8980*/  FMUL R32, R32, UR21 ;  /* 0x0000001520207c20 */ /* 0x000fc80008400000 */
[----:B------:R-:W-:-:S05]  /*8990*/  FFMA R32, R165, UR20, R32 ;  /* 0x00000014a5207c23 */ /* 0x000fca0008000020 */
[----:B------:R-:W-:-:S05]  /*89a0*/  F2FP.SATFINITE.E5M2.F32.PACK_AB_MERGE_C R25, RZ, R32, RZ ;  /* 0x00000020ff19723e */ /* 0x000fca00048060ff */
[----:B------:R0:W-:Y:S01]  /*89b0*/  @!P2 STG.E.U8 desc[UR14][R26.64+0x78], R25 ;  /* 0x000078191a00a986 */ /* 0x0001e2000c10110e */
[----:B------:R-:W-:Y:S05]  /*89c0*/  @P1 BRA `(.L_x_160) ;  /* 0x0000000000041947 */ /* 0x000fea0003800000 */
[----:B------:R1:W5:Y:S02]  /*89d0*/  LDG.E.U8 R24, desc[UR14][R34.64+0x79] ;  /* 0x0000790e22187981 */ /* 0x000364000c1e1100 */
.L_x_160:
[----:B------:R-:W-:Y:S05]  /*89e0*/  BSYNC B1 ;  /* 0x0000000000017941 */ /* 0x000fea0003800000 */
.L_x_159:
[----:B-----5:R-:W-:Y:S01]  /*89f0*/  LOP3.LUT R24, R24, 0xff, RZ, 0xc0, !PT ;  /* 0x000000ff18187812 */ /* 0x020fe200078ec0ff */
[----:B------:R-:W-:Y:S01]  /*8a00*/  BSSY B1, `(.L_x_161) ;  /* 0x0000013000017945 */ /* 0x000fe20003800000 */
[----:B-1234-:R-:W-:Y:S02]  /*8a10*/  IADD3 R35, P0, R43, 0x80, RZ ;  /* 0x000000802b237810 */ /* 0x01efe40007f1e0ff */
[----:B------:R-:W-:-:S03]  /*8a20*/  F2FP.F16.E5M2.UNPACK_B R24, R24 ;  /* 0x00000018ff18723e */ /* 0x000fc600020004ff */
[----:B0-----:R-:W-:Y:S01]  /*8a30*/  IMAD.X R25, RZ, RZ, R39, P0 ;  /* 0x000000ffff197224 */ /* 0x001fe200000e0627 */
        /* <DEDUP_REMOVED lines=15> */
.L_x_162:
[----:B------:R-:W-:Y:S05]  /*8b30*/  BSYNC B1 ;  /* 0x0000000000017941 */ /* 0x000fea0003800000 */
.L_x_161:
[----:B-----5:R-:W-:Y:S01]  /*8b40*/  LOP3.LUT R32, R32, 0xff, RZ, 0xc0, !PT ;  /* 0x000000ff20207812 */ /* 0x020fe200078ec0ff */
[----:B------:R-:W-:Y:S01]  /*8b50*/  BSSY B1, `(.L_x_163) ;  /* 0x000000b000017945 */ /* 0x000fe20003800000 */
[----:B------:R-:W-:Y:S02]  /*8b60*/  ISETP.LT.OR P2, PT, R41, 0x2, !P0 ;  /* 0x000000022900780c */ /* 0x000fe40004741670 */
[----:B------:R-:W-:Y:S02]  /*8b70*/  F2FP.F16.E5M2.UNPACK_B R32, R32 ;  /* 0x00000020ff20723e */ /* 0x000fe400020004ff */
[----:B0-----:R-:W-:-:S03]  /*8b80*/  PRMT R26, RZ, 0x7610, R26 ;  /* 0x00007610ff1a7816 */ /* 0x001fc6000000001a */
[----:B------:R-:W-:-:S05]  /*8b90*/  HADD2.F32 R32, -RZ, R32.H0_H0 ;  /* 0x20000020ff207230 */ /* 0x000fca0000004100 */
[----:B------:R-:W-:-:S04]  /*8ba0*/  FMUL R32, R32, UR21 ;  /* 0x0000001520207c20 */ /* 0x000fc80008400000 */
[----:B------:R-:W-:-:S05]  /*8bb0*/  FFMA R32, R163, UR20, R32 ;  /* 0x00000014a3207c23 */ /* 0x000fca0008000020 */
[----:B------:R-:W-:-:S05]  /*8bc0*/  F2FP.SATFINITE.E5M2.F32.PACK_AB_MERGE_C R27, RZ, R32, RZ ;  /* 0x00000020ff1b723e */ /* 0x000fca00048060ff */
[----:B------:R0:W-:Y:S01]  /*8bd0*/  @!P3 STG.E.U8 desc[UR14][R28.64], R27 ;  /* 0x0000001b1c00b986 */ /* 0x0001e2000c10110e */
[----:B------:R-:W-:Y:S05]  /*8be0*/  @P2 BRA `(.L_x_164) ;  /* 0x0000000000042947 */ /* 0x000fea0003800000 */
[----:B------:R2:W5:Y:S02]  /*8bf0*/  LDG.E.U8 R26, desc[UR14][R24.64+0x1] ;  /* 0x0000010e181a7981 */ /* 0x000564000c1e1100 */
.L_x_164:
[----:B------:R-:W-:Y:S05]  /*8c00*/  BSYNC B1 ;  /* 0x0000000000017941 */ /* 0x000fea0003800000 */
.L_x_163:
[----:B-----5:R-:W-:Y:S01]  /*8c10*/  LOP3.LUT R26, R26, 0xff, RZ, 0xc0, !PT ;  /* 0x000000ff1a1a7812 */ /* 0x020fe200078ec0ff */
[----:B------:R-:W-:Y:S01]  /*8c20*/  BSSY B1, `(.L_x_165) ;  /* 0x0000013000017945 */ /* 0x000fe20003800000 */
[----:B------:R-:W-:Y:S02]  /*8c30*/  IADD3 R43, P1, R43, 0x88, RZ ;  /* 0x000000882b2b7810 */ /* 0x000fe40007f3e0ff */
[----:B------:R-:W-:Y:S02]  /*8c40*/  F2FP.F16.E5M2.UNPACK_B R26, R26 ;  /* 0x0000001aff1a723e */ /* 0x000fe400020004ff */
[----:B------:R-:W-:Y:S01]  /*8c50*/  PRMT R32, RZ, 0x7610, R32 ;  /* 0x00007610ff207816 */ /* 0x000fe20000000020 */
[----:B------:R-:W-:Y:S01]  /*8c60*/  IMAD.X R38, RZ, RZ, R39, P1 ;  /* 0x000000ffff267224 */ /* 0x000fe200008e0627 */
[----:B------:R-:W-:Y:S01]  /*8c70*/  ISETP.GE.AND P1, PT, R42, 0x89, PT ;  /* 0x000000892a00780c */ /* 0x000fe20003f26270 */
[----:B------:R-:W-:Y:S02]  /*8c80*/  HADD2.F32 R26, -RZ, R26.H0_H0 ;  /* 0x2000001aff1a7230 */ /* 0x000fe40000004100 */
[----:B------:R-:W-:Y:S01]  /*8c90*/  IMAD R38, R38, UR6, RZ ;  /* 0x0000000626267c24 */ /* 0x000fe2000f8e02ff */
[----:B------:R-:W-:Y:S01]  /*8ca0*/  ISETP.LT.OR P5, PT, R41, 0x1, !P1 ;  /* 0x000000012900780c */ /* 0x000fe20004fa1670 */
[----:B------:R-:W-:-:S04]  /*8cb0*/  IMAD.WIDE.U32 R36, R43, UR6, R36 ;  /* 0x000000062b247c25 */ /* 0x000fc8000f8e0024 */
[----:B0-----:R-:W-:Y:S01]  /*8cc0*/  FMUL R27, R26, UR21 ;  /* 0x000000151a1b7c20 */ /* 0x001fe20008400000 */
[----:B------:R-:W-:-:S03]  /*8cd0*/  IMAD R43, R43, UR7, R38 ;  /* 0x000000072b2b7c24 */ /* 0x000fc6000f8e0226 */
[----:B------:R-:W-:Y:S01]  /*8ce0*/  FFMA R27, R162, UR20, R27 ;  /* 0x00000014a21b7c23 */ /* 0x000fe2000800001b */
[----:B------:R-:W-:-:S04]  /*8cf0*/  IADD3 R26, P3, R36, UR10, RZ ;  /* 0x0000000a241a7c10 */ /* 0x000fc8000ff7e0ff */
[----:B------:R-:W-:Y:S02]  /*8d00*/  F2FP.SATFINITE.E5M2.F32.PACK_AB_MERGE_C R33, RZ, R27, RZ ;  /* 0x0000001bff21723e */ /* 0x000fe400048060ff */
[----:B------:R-:W-:-:S03]  /*8d10*/  IADD3.X R27, R37, UR11, R43, P3, !PT ;  /* 0x0000000b251b7c10 */ /* 0x000fc60009ffe42b */
[----:B------:R0:W-:Y:S01]  /*8d20*/  @!P2 STG.E.U8 desc[UR14][R28.64+0x1], R33 ;  /* 0x000001211c00a986 */ /* 0x0001e2000c10110e */
[----:B------:R-:W-:Y:S05]  /*8d30*/  @P5 BRA `(.L_x_166) ;  /* 0x0000000000045947 */ /* 0x000fea0003800000 */
[----:B------:R3:W5:Y:S02]  /*8d40*/  LDG.E.U8 R32, desc[UR14][R26.64] ;  /* 0x0000000e1a207981 */ /* 0x000764000c1e1100 */
.L_x_166:
[----:B------:R-:W-:Y:S05]  /*8d50*/  BSYNC B1 ;  /* 0x0000000000017941 */ /* 0x000fea0003800000 */
.L_x_165:
[----:B-----5:R-:W-:Y:S01]  /*8d60*/  LOP3.LUT R32, R32, 0xff, RZ, 0xc0, !PT ;  /* 0x000000ff20207812 */ /* 0x020fe200078ec0ff */
[----:B------:R-:W-:Y:S01]  /*8d70*/  BSSY B1, `(.L_x_167) ;  /* 0x000000b000017945 */ /* 0x000fe20003800000 */
[----:B------:R-:W-:Y:S02]  /*8d80*/  ISETP.LT.OR P2, PT, R41, 0x2, !P1 ;  /* 0x000000022900780c */ /* 0x000fe40004f41670 */
[----:B------:R-:W-:-:S05]  /*8d90*/  F2FP.F16.E5M2.UNPACK_B R32, R32 ;  /* 0x00000020ff20723e */ /* 0x000fca00020004ff */
[----:B------:R-:W-:-:S05]  /*8da0*/  HADD2.F32 R32, -RZ, R32.H0_H0 ;  /* 0x20000020ff207230 */ /* 0x000fca0000004100 */
[----:B------:R-:W-:-:S04]  /*8db0*/  FMUL R32, R32, UR21 ;  /* 0x0000001520207c20 */ /* 0x000fc80008400000 */
[----:B------:R-:W-:-:S05]  /*8dc0*/  FFMA R32, R161, UR20, R32 ;  /* 0x00000014a1207c23 */ /* 0x000fca0008000020 */
[----:B0-----:R-:W-:Y:S02]  /*8dd0*/  F2FP.SATFINITE.E5M2.F32.PACK_AB_MERGE_C R33, RZ, R32, RZ ;  /* 0x00000020ff21723e */ /* 0x001fe400048060ff */
[----:B------:R-:W-:-:S03]  /*8de0*/  PRMT R32, RZ, 0x7610, R32 ;  /* 0x00007610ff207816 */ /* 0x000fc60000000020 */
[----:B------:R0:W-:Y:S01]  /*8df0*/  @!P5 STG.E.U8 desc[UR14][R30.64], R33 ;  /* 0x000000211e00d986 */ /* 0x0001e2000c10110e */
[----:B------:R-:W-:Y:S05]  /*8e00*/  @P2 BRA `(.L_x_168) ;  /* 0x0000000000042947 */ /* 0x000fea0003800000 */
[----:B------:R4:W5:Y:S02]  /*8e10*/  LDG.E.U8 R32, desc[UR14][R26.64+0x1] ;  /* 0x0000010e1a207981 */ /* 0x000964000c1e1100 */
.L_x_168:
[----:B------:R-:W-:Y:S05]  /*8e20*/  BSYNC B1 ;  /* 0x0000000000017941 */ /* 0x000fea0003800000 */
.L_x_167:
[----:B-----5:R-:W-:Y:S01]  /*8e30*/  LOP3.LUT R32, R32, 0xff, RZ, 0xc0, !PT ;  /* 0x000000ff20207812 */ /* 0x020fe200078ec0ff */
[----:B------:R-:W-:Y:S01]  /*8e40*/  BSSY B1, `(.L_x_169) ;  /* 0x000000b000017945 */ /* 0x000fe20003800000 */
[----:B------:R-:W-:Y:S02]  /*8e50*/  ISETP.LT.OR P3, PT, R41, 0x9, !P0 ;  /* 0x000000092900780c */ /* 0x000fe40004761670 */
[----:B------:R-:W-:-:S05]  /*8e60*/  F2FP.F16.E5M2.UNPACK_B R32, R32 ;  /* 0x00000020ff20723e */ /* 0x000fca00020004ff */
[----:B------:R-:W-:-:S05]  /*8e70*/  HADD2.F32 R32, -RZ, R32.H0_H0 ;  /* 0x20000020ff207230 */ /* 0x000fca0000004100 */
[----:B0-----:R-:W-:Y:S01]  /*8e80*/  FMUL R33, R32, UR21 ;  /* 0x0000001520217c20 */ /* 0x001fe20008400000 */
[----:B------:R-:W-:-:S03]  /*8e90*/  PRMT R32, RZ, 0x7610, R32 ;  /* 0x00007610ff207816 */ /* 0x000fc60000000020 */
[----:B------:R-:W-:-:S05]  /*8ea0*/  FFMA R33, R160, UR20, R33 ;  /* 0x00000014a0217c23 */ /* 0x000fca0008000021 */
[----:B------:R-:W-:-:S05]  /*8eb0*/  F2FP.SATFINITE.E5M2.F32.PACK_AB_MERGE_C R33, RZ, R33, RZ ;  /* 0x00000021ff21723e */ /* 0x000fca00048060ff */
[----:B------:R0:W-:Y:S01]  /*8ec0*/  @!P2 STG.E.U8 desc[UR14][R30.64+0x1], R33 ;  /* 0x000001211e00a986 */ /* 0x0001e2000c10110e */
[----:B------:R-:W-:Y:S05]  /*8ed0*/  @P3 BRA `(.L_x_170) ;  /* 0x0000000000043947 */ /* 0x000fea0003800000 */
[----:B------:R0:W5:Y:S02]  /*8ee0*/  LDG.E.U8 R32, desc[UR14][R24.64+0x8] ;  /* 0x0000080e18207981 */ /* 0x000164000c1e1100 */
.L_x_170:
[----:B------:R-:W-:Y:S05]  /*8ef0*/  BSYNC B1 ;  /* 0x0000000000017941 */ /* 0x000fea0003800000 */
.L_x_169:
        /* <DEDUP_REMOVED lines=12> */
.L_x_172:
[----:B------:R-:W-:Y:S05]  /*8fc0*/  BSYNC B1 ;  /* 0x0000000000017941 */ /* 0x000fea0003800000 */
.L_x_171:
        /* <DEDUP_REMOVED lines=12> */
.L_x_174:
[----:B------:R-:W-:Y:S05]  /*9090*/  BSYNC B1 ;  /* 0x0000000000017941 */ /* 0x000fea0003800000 */
.L_x_173:
        /* <DEDUP_REMOVED lines=12> */
.L_x_176:
[----:B------:R-:W-:Y:S05]  /*9160*/  BSYNC B1 ;  /* 0x0000000000017941 */ /* 0x000fea0003800000 */
.L_x_175:
        /* <DEDUP_REMOVED lines=12> */
.L_x_178:
[----:B------:R-:W-:Y:S05]  /*9230*/  BSYNC B1 ;  /* 0x0000000000017941 */ /* 0x000fea0003800000 */
.L_x_177:
        /* <DEDUP_REMOVED lines=12> */
.L_x_180:
[----:B------:R-:W-:Y:S05]  /*9300*/  BSYNC B1 ;  /* 0x0000000000017941 */ /* 0x000fea0003800000 */
.L_x_179:
        /* <DEDUP_REMOVED lines=12> */
.L_x_182:
[----:B------:R-:W-:Y:S05]  /*93d0*/  BSYNC B1 ;  /* 0x0000000000017941 */ /* 0x000fea0003800000 */
.L_x_181:
        /* <DEDUP_REMOVED lines=12> */
.L_x_184:
[----:B------:R-:W-:Y:S05]  /*94a0*/  BSYNC B1 ;  /* 0x0000000000017941 */ /* 0x000fea0003800000 */
.L_x_183:
        /* <DEDUP_REMOVED lines=12> */
.L_x_186:
[----:B------:R-:W-:Y:S05]  /*9570*/  BSYNC B1 ;  /* 0x0000000000017941 */ /* 0x000fea0003800000 */
.L_x_185:
[----:B-----5:R-:W-:Y:S01]  /*9580*/  LOP3.LUT R32, R32, 0xff, RZ, 0xc0, !PT ;  /* 0x000000ff20207812 */ /* 0x020fe200078ec0ff */
[----:B------:R-:W-:Y:S01]  /*9590*/  BSSY B1, `(.L_x_187) ;  /* 0x000000b000017945 */ /* 0x000fe20003800000 */
[----:B------:R-:W-:Y:S02]  /*95a0*/  ISETP.LT.OR P2, PT, R41, 0x1a, !P0 ;  /* 0x0000001a2900780c */ /* 0x000fe40004741670 */
[----:B------:R-:W-:-:S05]  /*95b0*/  F2FP.F16.E5M2.UNPACK_B R32, R32 ;  /* 0x00000020ff20723e */ /* 0x000fca00020004ff */
[----:B------:R-:W-:-:S05]  /*95c0*/  HADD2.F32 R32, -RZ, R32.H0_H0 ;  /* 0x20000020ff207230 */ /* 0x000fca0000004100 */
[----:B------:R-:W-:-:S04]  /*95d0*/  FMUL R32, R32, UR21 ;  /* 0x0000001520207c20 */ /* 0x000fc80008400000 */
[----:B------:R-:W-:Y:S01]  /*95e0*/  FFMA R32, R23, UR20, R32 ;  /* 0x0000001417207c23 */ /* 0x000fe20008000020 */
[----:B------:R-:W-:-:S04]  /*95f0*/  PRMT R23, RZ, 0x7610, R23 ;  /* 0x00007610ff177816 */ /* 0x000fc80000000017 */
[----:B0-----:R-:W-:-:S05]  /*9600*/  F2FP.SATFINITE.E5M2.F32.PACK_AB_MERGE_C R33, RZ, R32, RZ ;  /* 0x00000020ff21723e */ /* 0x001fca00048060ff */
[----:B------:R0:W-:Y:S01]  /*9610*/  @!P3 STG.E.U8 desc[UR14][R28.64+0x18], R33 ;  /* 0x000018211c00b986 */ /* 0x0001e2000c10110e */
[----:B------:R-:W-:Y:S05]  /*9620*/  @P2 BRA `(.L_x_188) ;  /* 0x0000000000042947 */ /* 0x000fea0003800000 */
[----:B------:R0:W5:Y:S02]  /*9630*/  LDG.E.U8 R23, desc[UR14][R24.64+0x19] ;  /* 0x0000190e18177981 */ /* 0x000164000c1e1100 */
.L_x_188:
[----:B------:R-:W-:Y:S05]  /*9640*/  BSYNC B1 ;  /* 0x0000000000017941 */ /* 0x000fea0003800000 */
.L_x_187:
        /* <DEDUP_REMOVED lines=8> */
[----:B------:R-:W-:-:S05]  /*96d0*/  F2FP.SATFINITE.E5M2.F32.PACK_AB_MERGE_C R23, RZ, R23, RZ ;  /* 0x00000017ff17723e */ /* 0x000fca00048060ff */
[----:B------:R0:W-:Y:S01]  /*96e0*/  @!P2 STG.E.U8 desc[UR14][R28.64+0x19], R23 ;  /* 0x000019171c00a986 */ /* 0x0001e2000c10110e */
[----:B------:R-:W-:Y:S05]  /*96f0*/  @P3 BRA `(.L_x_190) ;  /* 0x0000000000043947 */ /* 0x000fea0003800000 */
[----:B------:R0:W5:Y:S02]  /*9700*/  LDG.E.U8 R22, desc[UR14][R26.64+0x18] ;  /* 0x0000180e1a167981 */ /* 0x000164000c1e1100 */
.L_x_190:
[----:B------:R-:W-:Y:S05]  /*9710*/  BSYNC B1 ;  /* 0x0000000000017941 */ /* 0x000fea0003800000 */
.L_x_189:
        /* <DEDUP_REMOVED lines=12> */
.L_x_192:
[----:B------:R-:W-:Y:S05]  /*97e0*/  BSYNC B1 ;  /* 0x0000000000017941 */ /* 0x000fea0003800000 */
.L_x_191:
        /* <DEDUP_REMOVED lines=12> */
.L_x_194:
[----:B------:R-:W-:Y:S05]  /*98b0*/  BSYNC B1 ;  /* 0x0000000000017941 */ /* 0x000fea0003800000 */
.L_x_193:
        /* <DEDUP_REMOVED lines=12> */
.L_x_196:
[----:B------:R-:W-:Y:S05]  /*9980*/  BSYNC B1 ;  /* 0x0000000000017941 */ /* 0x000fea0003800000 */
.L_x_195:
        /* <DEDUP_REMOVED lines=12> */
.L_x_198:
[----:B------:R-:W-:Y:S05]  /*9a50*/  BSYNC B1 ;  /* 0x0000000000017941 */ /* 0x000fea0003800000 */
.L_x_197:
        /* <DEDUP_REMOVED lines=12> */
.L_x_200:
[----:B------:R-:W-:Y:S05]  /*9b20*/  BSYNC B1 ;  /* 0x0000000000017941 */ /* 0x000fea0003800000 */
.L_x_199:
        /* <DEDUP_REMOVED lines=12> */
.L_x_202:
[----:B------:R-:W-:Y:S05]  /*9bf0*/  BSYNC B1 ;  /* 0x0000000000017941 */ /* 0x000fea0003800000 */
.L_x_201:
        /* <DEDUP_REMOVED lines=12> */
.L_x_204:
[----:B------:R-:W-:Y:S05]  /*9cc0*/  BSYNC B1 ;  /* 0x0000000000017941 */ /* 0x000fea0003800000 */
.L_x_203:
        /* <DEDUP_REMOVED lines=12> */
.L_x_206:
[----:B------:R-:W-:Y:S05]  /*9d90*/  BSYNC B1 ;  /* 0x0000000000017941 */ /* 0x000fea0003800000 */
.L_x_205:
        /* <DEDUP_REMOVED lines=12> */
.L_x_208:
[----:B------:R-:W-:Y:S05]  /*9e60*/  BSYNC B1 ;  /* 0x0000000000017941 */ /* 0x000fea0003800000 */
.L_x_207:
        /* <DEDUP_REMOVED lines=12> */
.L_x_210:
[----:B------:R-:W-:Y:S05]  /*9f30*/  BSYNC B1 ;  /* 0x0000000000017941 */ /* 0x000fea0003800000 */
.L_x_209:
        /* <DEDUP_REMOVED lines=12> */
.L_x_212:
[----:B------:R-:W-:Y:S05]  /*a000*/  BSYNC B1 ;  /* 0x0000000000017941 */ /* 0x000fea0003800000 */
.L_x_211:
        /* <DEDUP_REMOVED lines=12> */
.L_x_214:
[----:B------:R-:W-:Y:S05]  /*a0d0*/  BSYNC B1 ;  /* 0x0000000000017941 */ /* 0x000fea0003800000 */
.L_x_213:
        /* <DEDUP_REMOVED lines=12> */
.L_x_216:
[----:B------:R-:W-:Y:S05]  /*a1a0*/  BSYNC B1 ;  /* 0x0000000000017941 */ /* 0x000fea0003800000 */
.L_x_215:
        /* <DEDUP_REMOVED lines=12> */
.L_x_218:
[----:B------:R-:W-:Y:S05]  /*a270*/  BSYNC B1 ;  /* 0x0000000000017941 */ /* 0x000fea0003800000 */
.L_x_217:
        /* <DEDUP_REMOVED lines=12> */
.L_x_220:
[----:B------:R-:W-:Y:S05]  /*a340*/  BSYNC B1 ;  /* 0x0000000000017941 */ /* 0x000fea0003800000 */
.L_x_219:
        /* <DEDUP_REMOVED lines=12> */
.L_x_222:
[----:B------:R-:W-:Y:S05]  /*a410*/  BSYNC B1 ;  /* 0x0000000000017941 */ /* 0x000fea0003800000 */
.L_x_221:
        /* <DEDUP_REMOVED lines=12> */
.L_x_224:
[----:B------:R-:W-:Y:S05]  /*a4e0*/  BSYNC B1 ;  /* 0x0000000000017941 */ /* 0x000fea0003800000 */
.L_x_223:
        /* <DEDUP_REMOVED lines=12> */
.L_x_226:
[----:B------:R-:W-:Y:S05]  /*a5b0*/  BSYNC B1 ;  /* 0x0000000000017941 */ /* 0x000fea0003800000 */
.L_x_225:
        /* <DEDUP_REMOVED lines=12> */
.L_x_228:
[----:B------:R-:W-:Y:S05]  /*a680*/  BSYNC B1 ;  /* 0x0000000000017941 */ /* 0x000fea0003800000 */
.L_x_227:
        /* <DEDUP_REMOVED lines=12> */
.L_x_230:
[----:B------:R-:W-:Y:S05]  /*a750*/  BSYNC B1 ;  /* 0x0000000000017941 */ /* 0x000fea0003800000 */
.L_x_229:
[----:B-----5:R-:W-:Y:S01]  /*a760*/  LOP3.LUT R2, R2, 0xff, RZ, 0xc0, !PT ;  /* 0x000000ff02027812 */ /* 0x020fe200078ec0ff */
[----:B------:R-:W-:Y:S01]  /*a770*/  BSSY B1, `(.L_x_231) ;  /* 0x000000b000017945 */ /* 0x000fe20003800000 */
[----:B------:R-:W-:Y:S02]  /*a780*/  ISETP.LT.OR P2, PT, R41, 0x42, !P1 ;  /* 0x000000422900780c */ /* 0x000fe40004f41670 */
[----:B------:R-:W-:-:S05]  /*a790*/  F2FP.F16.E5M2.UNPACK_B R2, R2 ;  /* 0x00000002ff02723e */ /* 0x000fca00020004ff */
[----:B------:R-:W-:-:S05]  /*a7a0*/  HADD2.F32 R2, -RZ, R2.H0_H0 ;  /* 0x20000002ff027230 */ /* 0x000fca0000004100 */
[----:B0-----:R-:W-:-:S04]  /*a7b0*/  FMUL R3, R2, UR21 ;  /* 0x0000001502037c20 */ /* 0x001fc80008400000 */
[----:B------:R-:W-:Y:S01]  /*a7c0*/  FFMA R3, R0, UR20, R3 ;  /* 0x0000001400037c23 */ /* 0x000fe20008000003 */
[----:B------:R-:W-:-:S04]  /*a7d0*/  PRMT R0, RZ, 0x7610, R0 ;  /* 0x00007610ff007816 */ /* 0x000fc80000000000 */
[----:B------:R-:W-:-:S05]  /*a7e0*/  F2FP.SATFINITE.E5M2.F32.PACK_AB_MERGE_C R3, RZ, R3, RZ ;  /* 0x00000003ff03723e */ /* 0x000fca00048060ff */
[----:B------:R0:W-:Y:S01]  /*a7f0*/  @!P3 STG.E.U8 desc[UR14][R30.64+0x40], R3 ;  /* 0x000040031e00b986 */ /* 0x0001e2000c10110e */
[----:B------:R-:W-:Y:S05]  /*a800*/  @P2 BRA `(.L_x_232) ;  /* 0x0000000000042947 */ /* 0x000fea0003800000 */
[----:B------:R0:W5:Y:S02]  /*a810*/  LDG.E.U8 R0, desc[UR14][R26.64+0x41] ;  /* 0x0000410e1a007981 */ /* 0x000164000c1e1100 */
.L_x_232:
[----:B------:R-:W-:Y:S05]  /*a820*/  BSYNC B1 ;  /* 0x0000000000017941 */ /* 0x000fea0003800000 */
.L_x_231:
[----:B------:R-:W2:Y:S01]  /*a830*/  LDL.LU R2, [R1] ;  /* 0x0000000001027983 */ /* 0x000ea20000300800 */
[----:B-----5:R-:W-:Y:S01]  /*a840*/  LOP3.LUT R0, R0, 0xff, RZ, 0xc0, !PT ;  /* 0x000000ff00007812 */ /* 0x020fe200078ec0ff */
[----:B------:R-:W-:Y:S01]  /*a850*/  BSSY B1, `(.L_x_233) ;  /* 0x000000b000017945 */ /* 0x000fe20003800000 */
[----:B------:R-:W-:Y:S02]  /*a860*/  ISETP.LT.OR P3, PT, R41, 0x49, !P0 ;  /* 0x000000492900780c */ /* 0x000fe40004761670 */
[----:B------:R-:W-:-:S05]  /*a870*/  F2FP.F16.E5M2.UNPACK_B R0, R0 ;  /* 0x00000000ff00723e */ /* 0x000fca00020004ff */
[----:B------:R-:W-:-:S05]  /*a880*/  HADD2.F32 R0, -RZ, R0.H0_H0 ;  /* 0x20000000ff007230 */ /* 0x000fca0000004100 */
[----:B------:R-:W-:-:S04]  /*a890*/  FMUL R0, R0, UR21 ;  /* 0x0000001500007c20 */ /* 0x000fc80008400000 */
[----:B--2---:R-:W-:-:S05]  /*a8a0*/  FFMA R0, R2, UR20, R0 ;  /* 0x0000001402007c23 */ /* 0x004fca0008000000 */
[----:B0-----:R-:W-:Y:S02]  /*a8b0*/  F2FP.SATFINITE.E5M2.F32.PACK_AB_MERGE_C R3, RZ, R0, RZ ;  /* 0x00000000ff03723e */ /* 0x001fe400048060ff */
[----:B------:R-:W-:-:S03]  /*a8c0*/  PRMT R0, RZ, 0x7610, R0 ;  /* 0x00007610ff007816 */ /* 0x000fc60000000000 */
[----:B------:R0:W-:Y:S01]  /*a8d0*/  @!P2 STG.E.U8 desc[UR14][R30.64+0x41], R3 ;  /* 0x000041031e00a986 */ /* 0x0001e2000c10110e */
[----:B------:R-:W-:Y:S05]  /*a8e0*/  @P3 BRA `(.L_x_234) ;  /* 0x0000000000043947 */ /* 0x000fea0003800000 */
[----:B------:R2:W5:Y:S02]  /*a8f0*/  LDG.E.U8 R0, desc[UR14][R24.64+0x48] ;  /* 0x0000480e18007981 */ /* 0x000564000c1e1100 */
.L_x_234:
[----:B------:R-:W-:Y:S05]  /*a900*/  BSYNC B1 ;  /* 0x0000000000017941 */ /* 0x000fea0003800000 */
.L_x_233:
[----:B------:R-:W3:Y:S01]  /*a910*/  LDL.LU R2, [R1+0x4] ;  /* 0x0000040001027983 */ /* 0x000ee20000300800 */
[----:B-----5:R-:W-:Y:S01]  /*a920*/  LOP3.LUT R0, R0, 0xff, RZ, 0xc0, !PT ;  /* 0x000000ff00007812 */ /* 0x020fe200078ec0ff */
[----:B------:R-:W-:Y:S01]  /*a930*/  BSSY B1, `(.L_x_235) ;  /* 0x000000b000017945 */ /* 0x000fe20003800000 */
[----:B------:R-:W-:Y:S02]  /*a940*/  ISETP.LT.OR P2, PT, R41, 0x4a, !P0 ;  /* 0x0000004a2900780c */ /* 0x000fe40004741670 */
[----:B------:R-:W-:-:S05]  /*a950*/  F2FP.F16.E5M2.UNPACK_B R0, R0 ;  /* 0x00000000ff00723e */ /* 0x000fca00020004ff */
[----:B------:R-:W-:-:S05]  /*a960*/  HADD2.F32 R0, -RZ, R0.H0_H0 ;  /* 0x20000000ff007230 */ /* 0x000fca0000004100 */
[----:B------:R-:W-:-:S04]  /*a970*/  FMUL R0, R0, UR21 ;  /* 0x0000001500007c20 */ /* 0x000fc80008400000 */
[----:B---3--:R-:W-:-:S05]  /*a980*/  FFMA R0, R2, UR20, R0 ;  /* 0x0000001402007c23 */ /* 0x008fca0008000000 */
[----:B0-----:R-:W-:Y:S02]  /*a990*/  F2FP.SATFINITE.E5M2.F32.PACK_AB_MERGE_C R3, RZ, R0, RZ ;  /* 0x00000000ff03723e */ /* 0x001fe400048060ff */
[----:B------:R-:W-:-:S03]  /*a9a0*/  PRMT R0, RZ, 0x7610, R0 ;  /* 0x00007610ff007816 */ /* 0x000fc60000000000 */
[----:B------:R0:W-:Y:S01]  /*a9b0*/  @!P3 STG.E.U8 desc[UR14][R28.64+0x48], R3 ;  /* 0x000048031c00b986 */ /* 0x0001e2000c10110e */
[----:B------:R-:W-:Y:S05]  /*a9c0*/  @P2 BRA `(.L_x_236) ;  /* 0x0000000000042947 */ /* 0x000fea0003800000 */
[----:B------:R3:W5:Y:S02]  /*a9d0*/  LDG.E.U8 R0, desc[UR14][R24.64+0x49] ;  /* 0x0000490e18007981 */ /* 0x000764000c1e1100 */
.L_x_236:
[----:B------:R-:W-:Y:S05]  /*a9e0*/  BSYNC B1 ;  /* 0x0000000000017941 */ /* 0x000fea0003800000 */
.L_x_235:
[----:B------:R-:W2:Y:S01]  /*a9f0*/  LDL.LU R2, [R1+0x8] ;  /* 0x0000080001027983 */ /* 0x000ea20000300800 */
        /* <DEDUP_REMOVED lines=12> */
.L_x_238:
[----:B------:R-:W-:Y:S05]  /*aac0*/  BSYNC B1 ;  /* 0x0000000000017941 */ /* 0x000fea0003800000 */
.L_x_237:
        /* <DEDUP_REMOVED lines=13> */
.L_x_240:
[----:B------:R-:W-:Y:S05]  /*aba0*/  BSYNC B1 ;  /* 0x0000000000017941 */ /* 0x000fea0003800000 */
.L_x_239:
        /* <DEDUP_REMOVED lines=13> */
.L_x_242:
[----:B------:R-:W-:Y:S05]  /*ac80*/  BSYNC B1 ;  /* 0x0000000000017941 */ /* 0x000fea0003800000 */
.L_x_241:
        /* <DEDUP_REMOVED lines=13> */
.L_x_244:
[----:B------:R-:W-:Y:S05]  /*ad60*/  BSYNC B1 ;  /* 0x0000000000017941 */ /* 0x000fea0003800000 */
.L_x_243:
        /* <DEDUP_REMOVED lines=13> */
.L_x_246:
[----:B------:R-:W-:Y:S05]  /*ae40*/  BSYNC B1 ;  /* 0x0000000000017941 */ /* 0x000fea0003800000 */
.L_x_245:
        /* <DEDUP_REMOVED lines=13> */
.L_x_248:
[----:B------:R-:W-:Y:S05]  /*af20*/  BSYNC B1 ;  /* 0x0000000000017941 */ /* 0x000fea0003800000 */
.L_x_247:
        /* <DEDUP_REMOVED lines=13> */
.L_x_250:
[----:B------:R-:W-:Y:S05]  /*b000*/  BSYNC B1 ;  /* 0x0000000000017941 */ /* 0x000fea0003800000 */
.L_x_249:
        /* <DEDUP_REMOVED lines=13> */
.L_x_252:
[----:B------:R-:W-:Y:S05]  /*b0e0*/  BSYNC B1 ;  /* 0x0000000000017941 */ /* 0x000fea0003800000 */
.L_x_251:
        /* <DEDUP_REMOVED lines=13> */
.L_x_254:
[----:B------:R-:W-:Y:S05]  /*b1c0*/  BSYNC B1 ;  /* 0x0000000000017941 */ /* 0x000fea0003800000 */
.L_x_253:
        /* <DEDUP_REMOVED lines=13> */
.L_x_256:
[----:B------:R-:W-:Y:S05]  /*b2a0*/  BSYNC B1 ;  /* 0x0000000000017941 */ /* 0x000fea0003800000 */
.L_x_255:
        /* <DEDUP_REMOVED lines=13> */
.L_x_258:
[----:B------:R-:W-:Y:S05]  /*b380*/  BSYNC B1 ;  /* 0x0000000000017941 */ /* 0x000fea0003800000 */
.L_x_257:
        /* <DEDUP_REMOVED lines=13> */
.L_x_260:
[----:B------:R-:W-:Y:S05]  /*b460*/  BSYNC B1 ;  /* 0x0000000000017941 */ /* 0x000fea0003800000 */
.L_x_259:
        /* <DEDUP_REMOVED lines=13> */
.L_x_262:
[----:B------:R-:W-:Y:S05]  /*b540*/  BSYNC B1 ;  /* 0x0000000000017941 */ /* 0x000fea0003800000 */
.L_x_261:
        /* <DEDUP_REMOVED lines=13> */
.L_x_264:
[----:B------:R-:W-:Y:S05]  /*b620*/  BSYNC B1 ;  /* 0x0000000000017941 */ /* 0x000fea0003800000 */
.L_x_263:
        /* <DEDUP_REMOVED lines=13> */
.L_x_266:
[----:B------:R-:W-:Y:S05]  /*b700*/  BSYNC B1 ;  /* 0x0000000000017941 */ /* 0x000fea0003800000 */
.L_x_265:
        /* <DEDUP_REMOVED lines=13> */
.L_x_268:
[----:B------:R-:W-:Y:S05]  /*b7e0*/  BSYNC B1 ;  /* 0x0000000000017941 */ /* 0x000fea0003800000 */
.L_x_267:
        /* <DEDUP_REMOVED lines=13> */
.L_x_270:
[----:B------:R-:W-:Y:S05]  /*b8c0*/  BSYNC B1 ;  /* 0x0000000000017941 */ /* 0x000fea0003800000 */
.L_x_269:
        /* <DEDUP_REMOVED lines=13> */
.L_x_272:
[----:B------:R-:W-:Y:S05]  /*b9a0*/  BSYNC B1 ;  /* 0x0000000000017941 */ /* 0x000fea0003800000 */
.L_x_271:
        /* <DEDUP_REMOVED lines=13> */
.L_x_274:
[----:B------:R-:W-:Y:S05]  /*ba80*/  BSYNC B1 ;  /* 0x0000000000017941 */ /* 0x000fea0003800000 */
.L_x_273:
        /* <DEDUP_REMOVED lines=13> */
.L_x_276:
[----:B------:R-:W-:Y:S05]  /*bb60*/  BSYNC B1 ;  /* 0x0000000000017941 */ /* 0x000fea0003800000 */
.L_x_275:
        /* <DEDUP_REMOVED lines=13> */
.L_x_278:
[----:B------:R-:W-:Y:S05]  /*bc40*/  BSYNC B1 ;  /* 0x0000000000017941 */ /* 0x000fea0003800000 */
.L_x_277:
        /* <DEDUP_REMOVED lines=13> */
.L_x_280:
[----:B------:R-:W-:Y:S05]  /*bd20*/  BSYNC B1 ;  /* 0x0000000000017941 */ /* 0x000fea0003800000 */
.L_x_279:
        /* <DEDUP_REMOVED lines=13> */
.L_x_282:
[----:B------:R-:W-:Y:S05]  /*be00*/  BSYNC B1 ;  /* 0x0000000000017941 */ /* 0x000fea0003800000 */
.L_x_281:
        /* <DEDUP_REMOVED lines=13> */
.L_x_284:
[----:B------:R-:W-:Y:S05]  /*bee0*/  BSYNC B1 ;  /* 0x0000000000017941 */ /* 0x000fea0003800000 */
.L_x_283:
        /* <DEDUP_REMOVED lines=13> */
.L_x_286:
[----:B------:R-:W-:Y:S05]  /*bfc0*/  BSYNC B1 ;  /* 0x0000000000017941 */ /* 0x000fea0003800000 */
.L_x_285:
        /* <DEDUP_REMOVED lines=13> */
.L_x_288:
[----:B------:R-:W-:Y:S05]  /*c0a0*/  BSYNC B1 ;  /* 0x0000000000017941 */ /* 0x000fea0003800000 */
.L_x_287:
[----:B------:R-:W-:Y:S05]  /*c0b0*/  @P1 BRA `(.L_x_289) ;  /* 0x0000002000a81947 */ /* 0x000fea0003800000 */
[----:B------:R-:W2:Y:S01]  /*c0c0*/  LDL.LU R2, [R1+0x70] ;  /* 0x0000700001027983 */ /* 0x000ea20000300800 */
[----:B-----5:R-:W-:-:S04]  /*c0d0*/  LOP3.LUT R0, R0, 0xff, RZ, 0xc0, !PT ;  /* 0x000000ff00007812 */ /* 0x020fc800078ec0ff */
[----:B------:R-:W-:-:S05]  /*c0e0*/  F2FP.F16.E5M2.UNPACK_B R0, R0 ;  /* 0x00000000ff00723e */ /* 0x000fca00020004ff */
[----:B------:R-:W-:-:S05]  /*c0f0*/  HADD2.F32 R0, -RZ, R0.H0_H0 ;  /* 0x20000000ff007230 */ /* 0x000fca0000004100 */
[----:B------:R-:W-:-:S04]  /*c100*/  FMUL R0, R0, UR21 ;  /* 0x0000001500007c20 */ /* 0x000fc80008400000 */
[----:B--2---:R-:W-:-:S05]  /*c110*/  FFMA R0, R2, UR20, R0 ;  /* 0x0000001402007c23 */ /* 0x004fca0008000000 */
[----:B0-----:R-:W-:-:S05]  /*c120*/  F2FP.SATFINITE.E5M2.F32.PACK_AB_MERGE_C R3, RZ, R0, RZ ;  /* 0x00000000ff03723e */ /* 0x001fca00048060ff */
[----:B------:R0:W-:Y:S01]  /*c130*/  STG.E.U8 desc[UR14][R30.64+0x79], R3 ;  /* 0x000079031e007986 */ /* 0x0001e2000c10110e */
[----:B------:R-:W-:Y:S05]  /*c140*/  BRA `(.L_x_289) ;  /* 0x0000002000847947 */ /* 0x000fea0003800000 */
.L_x_32:
[----:B------:R-:W-:Y:S01]  /*c150*/  ISETP.GE.AND P3, PT, R42, 0x1, PT ;  /* 0x000000012a00780c */ /* 0x000fe20003f66270 */
[----:B------:R-:W-:Y:S01]  /*c160*/  FMUL R226, R226, UR20 ;  /* 0x00000014e2e27c20 */ /* 0x000fe20008400000 */
[----:B------:R-:W-:Y:S01]  /*c170*/  ISETP.GE.AND P2, PT, R42, 0x9, PT ;  /* 0x000000092a00780c */ /* 0x000fe20003f46270 */
[----:B------:R-:W-:Y:S01]  /*c180*/  FMUL R227, R227, UR20 ;  /* 0x00000014e3e37c20 */ /* 0x000fe20008400000 */
[C---:B------:R-:W-:Y:S01]  /*c190*/  ISETP.LT.OR P0, PT, R41.reuse, 0x1, !P3 ;  /* 0x000000012900780c */ /* 0x040fe20005f01670 */
[----:B------:R-:W-:Y:S01]  /*c1a0*/  FMUL R224, R224, UR20 ;  /* 0x00000014e0e07c20 */ /* 0x000fe20008400000 */
[----:B------:R-:W-:Y:S01]  /*c1b0*/  ISETP.LT.OR P1, PT, R41, 0x2, !P3 ;  /* 0x000000022900780c */ /* 0x000fe20005f21670 */
[----:B------:R-:W-:Y:S01]  /*c1c0*/  FMUL R225, R225, UR20 ;  /* 0x00000014e1e17c20 */ /* 0x000fe20008400000 */
[----:B------:R-:W-:Y:S02]  /*c1d0*/  ISETP.LT.OR P6, PT, R41, 0x2, !P2 ;  /* 0x000000022900780c */ /* 0x000fe400057c1670 */
[----:B------:R-:W-:-:S02]  /*c1e0*/  F2FP.SATFINITE.E5M2.F32.PACK_AB_MERGE_C R227, RZ, R227, RZ ;  /* 0x000000e3ffe3723e */ /* 0x000fc400048060ff */
[----:B------:R-:W-:Y:S02]  /*c1f0*/  F2FP.SATFINITE.E5M2.F32.PACK_AB_MERGE_C R33, RZ, R226, RZ ;  /* 0x000000e2ff21723e */ /* 0x000fe400048060ff */
[----:B------:R-:W-:Y:S01]  /*c200*/  ISETP.LT.OR P5, PT, R41, 0x1, !P2 ;  /* 0x000000012900780c */ /* 0x000fe200057a1670 */
[----:B------:R-:W-:Y:S01]  /*c210*/  FMUL R223, R223, UR20 ;  /* 0x00000014dfdf7c20 */ /* 0x000fe20008400000 */
[----:B------:R-:W-:Y:S01]  /*c220*/  F2FP.SATFINITE.E5M2.F32.PACK_AB_MERGE_C R35, RZ, R224, RZ ;  /* 0x000000e0ff23723e */ /* 0x000fe200048060ff */
[----:B------:R-:W-:Y:S01]  /*c230*/  @!P0 STG.E.U8 desc[UR14][R24.64], R227 ;  /* 0x000000e318008986 */ /* 0x000fe2000c10110e */
[----:B------:R-:W-:-:S03]  /*c240*/  ISETP.LT.OR P0, PT, R41, 0x9, !P3 ;  /* 0x000000092900780c */ /* 0x000fc60005f01670 */
[----:B------:R0:W-:Y:S01]  /*c250*/  @!P1 STG.E.U8 desc[UR14][R24.64+0x1], R33 ;  /* 0x0000012118009986 */ /* 0x0001e2000c10110e */
[----:B------:R-:W-:-:S03]  /*c260*/  ISETP.LT.OR P1, PT, R41, 0xa, !P3 ;  /* 0x0000000a2900780c */ /* 0x000fc60005f21670 */
[----:B------:R1:W-:Y:S01]  /*c270*/  @!P6 STG.E.U8 desc[UR14][R26.64+0x1], R35 ;  /* 0x000001231a00e986 */ /* 0x0003e2000c10110e */
[----:B------:R-:W-:Y:S01]  /*c280*/  ISETP.LT.OR P6, PT, R41, 0xa, !P2 ;  /* 0x0000000a2900780c */ /* 0x000fe200057c1670 */
[----:B------:R-:W-:Y:S01]  /*c290*/  FMUL R222, R222, UR20 ;  /* 0x00000014dede7c20 */ /* 0x000fe20008400000 */
[----:B------:R-:W-:Y:S01]  /*c2a0*/  F2FP.SATFINITE.E5M2.F32.PACK_AB_MERGE_C R225, RZ, R225, RZ ;  /* 0x000000e1ffe1723e */ /* 0x000fe200048060ff */
[----:B------:R-:W-:Y:S01]  /*c2b0*/  FMUL R220, R220, UR20 ;  /* 0x00000014dcdc7c20 */ /* 0x000fe20008400000 */
[----:B------:R-:W-:Y:S01]  /*c2c0*/  F2FP.SATFINITE.E5M2.F32.PACK_AB_MERGE_C R223, RZ, R223, RZ ;  /* 0x000000dfffdf723e */ /* 0x000fe200048060ff */
[----:B------:R-:W-:Y:S01]  /*c2d0*/  FMUL R221, R221, UR20 ;  /* 0x00000014dddd7c20 */ /* 0x000fe20008400000 */
[----:B------:R-:W-:Y:S01]  /*c2e0*/  FMUL R219, R219, UR20 ;  /* 0x00000014dbdb7c20 */ /* 0x000fe20008400000 */
[----:B------:R-:W-:Y:S01]  /*c2f0*/  @!P5 STG.E.U8 desc[UR14][R26.64], R225 ;  /* 0x000000e11a00d986 */ /* 0x000fe2000c10110e */
[----:B0-----:R-:W-:Y:S02]  /*c300*/  F2FP.SATFINITE.E5M2.F32.PACK_AB_MERGE_C R33, RZ, R222, RZ ;  /* 0x000000deff21723e */ /* 0x001fe400048060ff */
[C---:B------:R-:W-:Y:S01]  /*c310*/  ISETP.LT.OR P5, PT, R41.reuse, 0x9, !P2 ;  /* 0x000000092900780c */ /* 0x040fe200057a1670 */
[----:B------:R-:W-:Y:S01]  /*c320*/  FMUL R218, R218, UR20 ;  /* 0x00000014dada7c20 */ /* 0x000fe20008400000 */
[----:B-1----:R-:W-:Y:S01]  /*c330*/  F2FP.SATFINITE.E5M2.F32.PACK_AB_MERGE_C R35, RZ, R220, RZ ;  /* 0x000000dcff23723e */ /* 0x002fe200048060ff */
        /* <DEDUP_REMOVED lines=8> */
[----:B------:R-:W2:Y:S01]  /*c3c0*/  LDL.LU R226, [R1+0xc] ;  /* 0x00000c0001e27983 */ /* 0x000ea20000300800 */
[----:B------:R-:W-:-:S03]  /*c3d0*/  F2FP.SATFINITE.E5M2.F32.PACK_AB_MERGE_C R219, RZ, R219, RZ ;  /* 0x000000dbffdb723e */ /* 0x000fc600048060ff */
[----:B------:R-:W3:Y:S01]  /*c3e0*/  LDL.LU R224, [R1+0x8] ;  /* 0x0000080001e07983 */ /* 0x000ee20000300800 */
[----:B0-----:R-:W-:-:S03]  /*c3f0*/  F2FP.SATFINITE.E5M2.F32.PACK_AB_MERGE_C R33, RZ, R218, RZ ;  /* 0x000000daff21723e */ /* 0x001fc600048060ff */
[----:B------:R-:W-:Y:S01]  /*c400*/  @!P5 STG.E.U8 desc[UR14][R26.64+0x8], R221 ;  /* 0x000008dd1a00d986 */ /* 0x000fe2000c10110e */
[----:B------:R-:W-:Y:S02]  /*c410*/  ISETP.LT.OR P5, PT, R41, 0x11, !P2 ;  /* 0x000000112900780c */ /* 0x000fe400057a1670 */
[----:B-1----:R-:W-:Y:S01]  /*c420*/  F2FP.SATFINITE.E5M2.F32.PACK_AB_MERGE_C R35, RZ, R216, RZ ;  /* 0x000000d8ff23723e */ /* 0x002fe200048060ff */
[----:B------:R-:W4:Y:S01]  /*c430*/  LDL.LU R227, [R1+0x4] ;  /* 0x0000040001e37983 */ /* 0x000f220000300800 */
[----:B------:R-:W-:-:S03]  /*c440*/  FMUL R217, R217, UR20 ;  /* 0x00000014d9d97c20 */ /* 0x000fc60008400000 */
[----:B------:R-:W3:Y:S04]  /*c450*/  LDL.LU R225, [R1] ;  /* 0x0000000001e17983 */ /* 0x000ee80000300800 */
        /* <DEDUP_REMOVED lines=9> */
[----:B------:R-:W-:Y:S01]  /*c4f0*/  FMUL R212, R212, UR20 ;  /* 0x00000014d4d47c20 */ /* 0x000fe20008400000 */
[----:B------:R-:W-:Y:S01]  /*c500*/  FMUL R213, R213, UR20 ;  /* 0x00000014d5d57c20 */ /* 0x000fe20008400000 */
[----:B------:R-:W-:Y:S01]  /*c510*/  F2FP.SATFINITE.E5M2.F32.PACK_AB_MERGE_C R215, RZ, R215, RZ ;  /* 0x000000d7ffd7723e */ /* 0x000fe200048060ff */
[----:B------:R-:W-:Y:S01]  /*c520*/  @!P5 STG.E.U8 desc[UR14][R26.64+0x10], R217 ;  /* 0x000010d91a00d986 */ /* 0x000fe2000c10110e */
[----:B0-----:R-:W-:Y:S02]  /*c530*/  F2FP.SATFINITE.E5M2.F32.PACK_AB_MERGE_C R33, RZ, R214, RZ ;  /* 0x000000d6ff21723e */ /* 0x001fe400048060ff */
[----:B------:R-:W-:Y:S01]  /*c540*/  ISETP.LT.OR P5, PT, R41, 0x19, !P2 ;  /* 0x000000192900780c */ /* 0x000fe200057a1670 */
        /* <DEDUP_REMOVED lines=41> */
[----:B------:R-:W-:Y:S02]  /*c7e0*/  ISETP.LT.OR P6, PT, R41, 0x32, !P2 ;  /* 0x000000322900780c */ /* 0x000fe400057c1670 */
        /* <DEDUP_REMOVED lines=87> */
[----:B------:R-:W-:Y:S01]  /*cd60*/  ISETP.LT.OR P5, PT, R41, 0x59, !P2 ;  /* 0x000000592900780c */ /* 0x000fe200057a1670 */
[----:B------:R-:W-:Y:S01]  /*cd70*/  FMUL R177, R177, UR20 ;  /* 0x00000014b1b17c20 */ /* 0x000fe20008400000 */
[----:B-1----:R-:W-:Y:S01]  /*cd80*/  F2FP.SATFINITE.E5M2.F32.PACK_AB_MERGE_C R35, RZ, R180, RZ ;  /* 0x000000b4ff23723e */ /* 0x002fe200048060ff */
[----:B------:R-:W-:Y:S04]  /*cd90*/  @!P0 STG.E.U8 desc[UR14][R24.64+0x58], R183 ;  /* 0x000058b718008986 */ /* 0x000fe8000c10110e */
[----:B------:R0:W-:Y:S01]  /*cda0*/  @!P1 STG.E.U8 desc[UR14][R24.64+0x59], R33 ;  /* 0x0000592118009986 */ /* 0x0001e2000c10110e */
[----:B------:R-:W-:-:S03]  /*cdb0*/  F2FP.SATFINITE.E5M2.F32.PACK_AB_MERGE_C R181, RZ, R181, RZ ;  /* 0x000000b5ffb5723e */ /* 0x000fc600048060ff */
[----:B------:R1:W-:Y:S01]  /*cdc0*/  @!P6 STG.E.U8 desc[UR14][R26.64+0x59], R35 ;  /* 0x000059231a00e986 */ /* 0x0003e2000c10110e */
[----:B------:R-:W-:-:S03]  /*cdd0*/  ISETP.LT.OR P6, PT, R41, 0x62, !P3 ;  /* 0x000000622900780c */ /* 0x000fc60005fc1670 */
[----:B------:R-:W-:Y:S01]  /*cde0*/  @!P5 STG.E.U8 desc[UR14][R26.64+0x58], R181 ;  /* 0x000058b51a00d986 */ /* 0x000fe2000c10110e */
[C---:B------:R-:W-:Y:S02]  /*cdf0*/  ISETP.LT.OR P5, PT, R41.reuse, 0x61, !P3 ;  /* 0x000000612900780c */ /* 0x040fe40005fa1670 */
[----:B------:R-:W-:Y:S01]  /*ce00*/  ISETP.LT.OR P0, PT, R41, 0x61, !P2 ;  /* 0x000000612900780c */ /* 0x000fe20005701670 */
[----:B------:R-:W-:Y:S01]  /*ce10*/  FMUL R176, R176, UR20 ;  /* 0x00000014b0b07c20 */ /* 0x000fe20008400000 */
[----:B0-----:R-:W-:Y:S01]  /*ce20*/  F2FP.SATFINITE.E5M2.F32.PACK_AB_MERGE_C R33, RZ, R178, RZ ;  /* 0x000000b2ff21723e */ /* 0x001fe200048060ff */
[----:B------:R-:W-:Y:S01]  /*ce30*/  FMUL R175, R175, UR20 ;  /* 0x00000014afaf7c20 */ /* 0x000fe20008400000 */
[----:B------:R-:W-:Y:S01]  /*ce40*/  ISETP.LT.OR P1, PT, R41, 0x62, !P2 ;  /* 0x000000622900780c */ /* 0x000fe20005721670 */
[----:B------:R-:W-:Y:S01]  /*ce50*/  FMUL R174, R174, UR20 ;  /* 0x00000014aeae7c20 */ /* 0x000fe20008400000 */
[----:B------:R-:W-:Y:S01]  /*ce60*/  FMUL R173, R173, UR20 ;  /* 0x00000014adad7c20 */ /* 0x000fe20008400000 */
[----:B------:R0:W-:Y:S01]  /*ce70*/  @!P6 STG.E.U8 desc[UR14][R24.64+0x61], R33 ;  /* 0x000061211800e986 */ /* 0x0001e2000c10110e */
[----:B------:R-:W-:-:S02]  /*ce80*/  ISETP.LT.OR P6, PT, R41, 0x69, !P3 ;  /* 0x000000692900780c */ /* 0x000fc40005fc1670 */
[----:B------:R-:W-:Y:S01]  /*ce90*/  F2FP.SATFINITE.E5M2.F32.PACK_AB_MERGE_C R179, RZ, R179, RZ ;  /* 0x000000b3ffb3723e */ /* 0x000fe200048060ff */
[----:B------:R-:W-:Y:S01]  /*cea0*/  FMUL R172, R172, UR20 ;  /* 0x00000014acac7c20 */ /* 0x000fe20008400000 */
[----:B------:R-:W-:Y:S01]  /*ceb0*/  F2FP.SATFINITE.E5M2.F32.PACK_AB_MERGE_C R177, RZ, R177, RZ ;  /* 0x000000b1ffb1723e */ /* 0x000fe200048060ff */
[----:B------:R-:W-:Y:S01]  /*cec0*/  FMUL R171, R171, UR20 ;  /* 0x00000014abab7c20 */ /* 0x000fe20008400000 */
[----:B-1----:R-:W-:Y:S01]  /*ced0*/  F2FP.SATFINITE.E5M2.F32.PACK_AB_MERGE_C R35, RZ, R176, RZ ;  /* 0x000000b0ff23723e */ /* 0x002fe200048060ff */
[----:B------:R-:W-:Y:S01]  /*cee0*/  @!P5 STG.E.U8 desc[UR14][R24.64+0x60], R179 ;  /* 0x000060b31800d986 */ /* 0x000fe2000c10110e */
[----:B------:R-:W-:-:S03]  /*cef0*/  F2FP.SATFINITE.E5M2.F32.PACK_AB_MERGE_C R175, RZ, R175, RZ ;  /* 0x000000afffaf723e */ /* 0x000fc600048060ff */
[----:B------:R-:W-:Y:S01]  /*cf00*/  @!P0 STG.E.U8 desc[UR14][R26.64+0x60], R177 ;  /* 0x000060b11a008986 */ /* 0x000fe2000c10110e */
[----:B------:R-:W-:-:S03]  /*cf10*/  ISETP.LT.OR P0, PT, R41, 0x6a, !P3 ;  /* 0x0000006a2900780c */ /* 0x000fc60005f01670 */
[----:B------:R1:W-:Y:S01]  /*cf20*/  @!P1 STG.E.U8 desc[UR14][R26.64+0x61], R35 ;  /* 0x000061231a009986 */ /* 0x0003e2000c10110e */
[C---:B------:R-:W-:Y:S02]  /*cf30*/  ISETP.LT.OR P1, PT, R41.reuse, 0x69, !P2 ;  /* 0x000000692900780c */ /* 0x040fe40005721670 */
[C---:B------:R-:W-:Y:S01]  /*cf40*/  ISETP.LT.OR P5, PT, R41.reuse, 0x6a, !P2 ;  /* 0x0000006a2900780c */ /* 0x040fe200057a1670 */
[----:B------:R-:W-:Y:S01]  /*cf50*/  @!P6 STG.E.U8 desc[UR14][R24.64+0x68], R175 ;  /* 0x000068af1800e986 */ /* 0x000fe2000c10110e */
[----:B------:R-:W-:Y:S02]  /*cf60*/  ISETP.LT.OR P6, PT, R41, 0x71, !P3 ;  /* 0x000000712900780c */ /* 0x000fe40005fc1670 */
[----:B0-----:R-:W-:Y:S01]  /*cf70*/  F2FP.SATFINITE.E5M2.F32.PACK_AB_MERGE_C R33, RZ, R174, RZ ;  /* 0x000000aeff21723e */ /* 0x001fe200048060ff */
[----:B------:R-:W-:Y:S01]  /*cf80*/  FMUL R170, R170, UR20 ;  /* 0x00000014aaaa7c20 */ /* 0x000fe20008400000 */
[----:B------:R-:W-:Y:S01]  /*cf90*/  F2FP.SATFINITE.E5M2.F32.PACK_AB_MERGE_C R173, RZ, R173, RZ ;  /* 0x000000adffad723e */ /* 0x000fe200048060ff */
[----:B------:R-:W-:Y:S01]  /*cfa0*/  FMUL R169, R169, UR20 ;  /* 0x00000014a9a97c20 */ /* 0x000fe20008400000 */
[----:B------:R-:W-:Y:S01]  /*cfb0*/  FMUL R168, R168, UR20 ;  /* 0x00000014a8a87c20 */ /* 0x000fe20008400000 */
[----:B-1----:R-:W-:Y:S01]  /*cfc0*/  F2FP.SATFINITE.E5M2.F32.PACK_AB_MERGE_C R35, RZ, R172, RZ ;  /* 0x000000acff23723e */ /* 0x002fe200048060ff */
[----:B------:R0:W-:Y:S01]  /*cfd0*/  @!P0 STG.E.U8 desc[UR14][R24.64+0x69], R33 ;  /* 0x0000692118008986 */ /* 0x0001e2000c10110e */
[----:B------:R-:W-:-:S02]  /*cfe0*/  F2FP.SATFINITE.E5M2.F32.PACK_AB_MERGE_C R171, RZ, R171, RZ ;  /* 0x000000abffab723e */ /* 0x000fc400048060ff */
[C---:B------:R-:W-:Y:S01]  /*cff0*/  ISETP.LT.OR P0, PT, R41.reuse, 0x72, !P3 ;  /* 0x000000722900780c */ /* 0x040fe20005f01670 */
[----:B------:R-:W-:Y:S01]  /*d000*/  @!P1 STG.E.U8 desc[UR14][R26.64+0x68], R173 ;  /* 0x000068ad1a009986 */ /* 0x000fe2000c10110e */
[----:B------:R-:W-:-:S03]  /*d010*/  ISETP.LT.OR P1, PT, R41, 0x71, !P2 ;  /* 0x000000712900780c */ /* 0x000fc60005721670 */
[----:B------:R1:W-:Y:S01]  /*d020*/  @!P5 STG.E.U8 desc[UR14][R26.64+0x69], R35 ;  /* 0x000069231a00d986 */ /* 0x0003e2000c10110e */
[----:B------:R-:W-:-:S03]  /*d030*/  ISETP.LT.OR P5, PT, R41, 0x72, !P2 ;  /* 0x000000722900780c */ /* 0x000fc600057a1670 */
[----:B------:R-:W-:Y:S01]  /*d040*/  @!P6 STG.E.U8 desc[UR14][R24.64+0x70], R171 ;  /* 0x000070ab1800e986 */ /* 0x000fe2000c10110e */
[----:B------:R-:W-:Y:S01]  /*d050*/  ISETP.LT.OR P6, PT, R41, 0x79, !P3 ;  /* 0x000000792900780c */ /* 0x000fe20005fc1670 */
[----:B------:R-:W-:Y:S01]  /*d060*/  FMUL R167, R167, UR20 ;  /* 0x00000014a7a77c20 */ /* 0x000fe20008400000 */
[----:B0-----:R-:W-:Y:S01]  /*d070*/  F2FP.SATFINITE.E5M2.F32.PACK_AB_MERGE_C R33, RZ, R170, RZ ;  /* 0x000000aaff21723e */ /* 0x001fe200048060ff */
[----:B------:R-:W-:Y:S01]  /*d080*/  FMUL R166, R166, UR20 ;  /* 0x00000014a6a67c20 */ /* 0x000fe20008400000 */
[----:B------:R-:W-:Y:S01]  /*d090*/  F2FP.SATFINITE.E5M2.F32.PACK_AB_MERGE_C R169, RZ, R169, RZ ;  /* 0x000000a9ffa9723e */ /* 0x000fe200048060ff */
[----:B------:R-:W-:Y:S01]  /*d0a0*/  FMUL R165, R165, UR20 ;  /* 0x00000014a5a57c20 */ /* 0x000fe20008400000 */
[----:B------:R-:W-:Y:S01]  /*d0b0*/  ISETP.LT.OR P3, PT, R41, 0x7a, !P3 ;  /* 0x0000007a2900780c */ /* 0x000fe20005f61670 */
[----:B------:R-:W-:Y:S01]  /*d0c0*/  FMUL R164, R164, UR20 ;  /* 0x00000014a4a47c20 */ /* 0x000fe20008400000 */
[----:B-1----:R-:W-:Y:S01]  /*d0d0*/  F2FP.SATFINITE.E5M2.F32.PACK_AB_MERGE_C R35, RZ, R168, RZ ;  /* 0x000000a8ff23723e */ /* 0x002fe200048060ff */
[----:B------:R0:W-:Y:S01]  /*d0e0*/  @!P0 STG.E.U8 desc[UR14][R24.64+0x71], R33 ;  /* 0x0000712118008986 */ /* 0x0001e2000c10110e */
[----:B------:R-:W-:-:S03]  /*d0f0*/  F2FP.SATFINITE.E5M2.F32.PACK_AB_MERGE_C R167, RZ, R167, RZ ;  /* 0x000000a7ffa7723e */ /* 0x000fc600048060ff */
[----:B------:R-:W-:Y:S01]  /*d100*/  @!P1 STG.E.U8 desc[UR14][R26.64+0x70], R169 ;  /* 0x000070a91a009986 */ /* 0x000fe2000c10110e */
[----:B------:R-:W-:-:S03]  /*d110*/  ISETP.GE.AND P1, PT, R42, 0x81, PT ;  /* 0x000000812a00780c */ /* 0x000fc60003f26270 */
[----:B------:R-:W-:Y:S01]  /*d120*/  @!P5 STG.E.U8 desc[UR14][R26.64+0x71], R35 ;  /* 0x000071231a00d986 */ /* 0x000fe2000c10110e */
[C---:B------:R-:W-:Y:S02]  /*d130*/  ISETP.LT.OR P5, PT, R41.reuse, 0x79, !P2 ;  /* 0x000000792900780c */ /* 0x040fe400057a1670 */
[C---:B------:R-:W-:Y:S01]  /*d140*/  ISETP.LT.OR P2, PT, R41.reuse, 0x7a, !P2 ;  /* 0x0000007a2900780c */ /* 0x040fe20005741670 */
[----:B------:R-:W-:Y:S01]  /*d150*/  @!P6 STG.E.U8 desc[UR14][R24.64+0x78], R167 ;  /* 0x000078a71800e986 */ /* 0x000fe2000c10110e */
[----:B------:R-:W-:Y:S02]  /*d160*/  F2FP.SATFINITE.E5M2.F32.PACK_AB_MERGE_C R37, RZ, R166, RZ ;  /* 0x000000a6ff25723e */ /* 0x000fe400048060ff */
[----:B------:R-:W-:Y:S01]  /*d170*/  ISETP.LT.OR P6, PT, R41, 0x1, !P1 ;  /* 0x000000012900780c */ /* 0x000fe20004fc1670 */
[----:B------:R-:W-:Y:S01]  /*d180*/  FMUL R163, R163, UR20 ;  /* 0x00000014a3a37c20 */ /* 0x000fe20008400000 */
[----:B------:R-:W-:Y:S01]  /*d190*/  FMUL R162, R162, UR20 ;  /* 0x00000014a2a27c20 */ /* 0x000fe20008400000 */
[----:B------:R1:W-:Y:S01]  /*d1a0*/  @!P3 STG.E.U8 desc[UR14][R24.64+0x79], R37 ;  /* 0x000079251800b986 */ /* 0x0003e2000c10110e */
[----:B------:R-:W-:-:S02]  /*d1b0*/  ISETP.LT.OR P3, PT, R41, 0x2, !P1 ;  /* 0x000000022900780c */ /* 0x000fc40004f61670 */
[----:B------:R-:W-:Y:S01]  /*d1c0*/  F2FP.SATFINITE.E5M2.F32.PACK_AB_MERGE_C R165, RZ, R165, RZ ;  /* 0x000000a5ffa5723e */ /* 0x000fe200048060ff */
[----:B------:R-:W-:Y:S01]  /*d1d0*/  FMUL R161, R161, UR20 ;  /* 0x00000014a1a17c20 */ /* 0x000fe20008400000 */
[----:B0-----:R-:W-:Y:S01]  /*d1e0*/  F2FP.SATFINITE.E5M2.F32.PACK_AB_MERGE_C R33, RZ, R164, RZ ;  /* 0x000000a4ff21723e */ /* 0x001fe200048060ff */
[----:B------:R-:W-:Y:S01]  /*d1f0*/  FMUL R160, R160, UR20 ;  /* 0x00000014a0a07c20 */ /* 0x000fe20008400000 */
[----:B------:R-:W-:Y:S01]  /*d200*/  F2FP.SATFINITE.E5M2.F32.PACK_AB_MERGE_C R163, RZ, R163, RZ ;  /* 0x000000a3ffa3723e */ /* 0x000fe200048060ff */
[----:B------:R-:W-:Y:S01]  /*d210*/  FMUL R158, R158, UR20 ;  /* 0x000000149e9e7c20 */ /* 0x000fe20008400000 */
[----:B------:R-:W-:Y:S01]  /*d220*/  ISETP.GE.AND P0, PT, R42, 0x89, PT ;  /* 0x000000892a00780c */ /* 0x000fe20003f06270 */
[----:B------:R-:W-:Y:S01]  /*d230*/  @!P5 STG.E.U8 desc[UR14][R26.64+0x78], R165 ;  /* 0x000078a51a00d986 */ /* 0x000fe2000c10110e */
[----:B-1----:R-:W-:-:S03]  /*d240*/  F2FP.SATFINITE.E5M2.F32.PACK_AB_MERGE_C R25, RZ, R162, RZ ;  /* 0x000000a2ff19723e */ /* 0x002fc600048060ff */
[----:B------:R0:W-:Y:S01]  /*d250*/  @!P2 STG.E.U8 desc[UR14][R26.64+0x79], R33 ;  /* 0x000079211a00a986 */ /* 0x0001e2000c10110e */
[----:B------:R-:W-:-:S03]  /*d260*/  ISETP.LT.OR P5, PT, R41, 0x1, !P0 ;  /* 0x000000012900780c */ /* 0x000fc600047a1670 */
[----:B------:R-:W-:Y:S01]  /*d270*/  @!P6 STG.E.U8 desc[UR14][R28.64], R163 ;  /* 0x000000a31c00e986 */ /* 0x000fe2000c10110e */
[C---:B------:R-:W-:Y:S02]  /*d280*/  ISETP.LT.OR P6, PT, R41.reuse, 0x2, !P0 ;  /* 0x000000022900780c */ /* 0x040fe400047c1670 */
[C---:B------:R-:W-:Y:S01]  /*d290*/  ISETP.LT.OR P2, PT, R41.reuse, 0xa, !P1 ;  /* 0x0000000a2900780c */ /* 0x040fe20004f41670 */
[----:B------:R1:W-:Y:S01]  /*d2a0*/  @!P3 STG.E.U8 desc[UR14][R28.64+0x1], R25 ;  /* 0x000001191c00b986 */ /* 0x0003e2000c10110e */
[----:B------:R-:W-:Y:S01]  /*d2b0*/  ISETP.LT.OR P3, PT, R41, 0x9, !P1 ;  /* 0x000000092900780c */ /* 0x000fe20004f61670 */
[----:B------:R-:W-:Y:S01]  /*d2c0*/  FMUL R159, R159, UR20 ;  /* 0x000000149f9f7c20 */ /* 0x000fe20008400000 */
[----:B------:R-:W-:Y:S01]  /*d2d0*/  F2FP.SATFINITE.E5M2.F32.PACK_AB_MERGE_C R161, RZ, R161, RZ ;  /* 0x000000a1ffa1723e */ /* 0x000fe200048060ff */
[----:B------:R-:W-:Y:S01]  /*d2e0*/  FMUL R157, R157, UR20 ;  /* 0x000000149d9d7c20 */ /* 0x000fe20008400000 */
[----:B0-----:R-:W-:Y:S01]  /*d2f0*/  F2FP.SATFINITE.E5M2.F32.PACK_AB_MERGE_C R27, RZ, R160, RZ ;  /* 0x000000a0ff1b723e */ /* 0x001fe200048060ff */
[----:B------:R-:W-:Y:S01]  /*d300*/  FMUL R156, R156, UR20 ;  /* 0x000000149c9c7c20 */ /* 0x000fe20008400000 */
[----:B------:R-:W-:Y:S01]  /*d310*/  F2FP.SATFINITE.E5M2.F32.PACK_AB_MERGE_C R159, RZ, R159, RZ ;  /* 0x0000009fff9f723e */ /* 0x000fe200048060ff */
[----:B------:R-:W-:Y:S01]  /*d320*/  @!P5 STG.E.U8 desc[UR14][R30.64], R161 ;  /* 0x000000a11e00d986 */ /* 0x000fe2000c10110e */
[----:B-1----:R-:W-:-:S03]  /*d330*/  F2FP.SATFINITE.E5M2.F32.PACK_AB_MERGE_C R25, RZ, R158, RZ ;  /* 0x0000009eff19723e */ /* 0x002fc600048060ff */
[----:B------:R0:W-:Y:S01]  /*d340*/  @!P6 STG.E.U8 desc[UR14][R30.64+0x1], R27 ;  /* 0x0000011b1e00e986 */ /* 0x0001e2000c10110e */
[C---:B------:R-:W-:Y:S02]  /*d350*/  ISETP.LT.OR P5, PT, R41.reuse, 0x9, !P0 ;  /* 0x000000092900780c */ /* 0x040fe400047a1670 */
[C---:B------:R-:W-:Y:S01]  /*d360*/  ISETP.LT.OR P6, PT, R41.reuse, 0xa, !P0 ;  /* 0x0000000a2900780c */ /* 0x040fe200047c1670 */
[----:B------:R1:W-:Y:S01]  /*d370*/  @!P2 STG.E.U8 desc[UR14][R28.64+0x9], R25 ;  /* 0x000009191c00a986 */ /* 0x0003e2000c10110e */
[C---:B------:R-:W-:Y:S01]  /*d380*/  ISETP.LT.OR P2, PT, R41.reuse, 0x12, !P1 ;  /* 0x000000122900780c */ /* 0x040fe20004f41670 */
[----:B------:R-:W-:Y:S02]  /*d390*/  FMUL R154, R154, UR20 ;  /* 0x000000149a9a7c20 */ /* 0x000fe40008400000 */
[----:B------:R-:W-:Y:S01]  /*d3a0*/  @!P3 STG.E.U8 desc[UR14][R28.64+0x8], R159 ;  /* 0x0000089f1c00b986 */ /* 0x000fe2000c10110e */
[----:B------:R-:W-:Y:S01]  /*d3b0*/  ISETP.LT.OR P3, PT, R41, 0x11, !P1 ;  /* 0x000000112900780c */ /* 0x000fe20004f61670 */
[----:B------:R-:W-:Y:S01]  /*d3c0*/  FMUL R155, R155, UR20 ;  /* 0x000000149b9b7c20 */ /* 0x000fe20008400000 */
[----:B------:R-:W-:Y:S01]  /*d3d0*/  F2FP.SATFINITE.E5M2.F32.PACK_AB_MERGE_C R157, RZ, R157, RZ ;  /* 0x0000009dff9d723e */ /* 0x000fe200048060ff */
[----:B------:R-:W-:Y:S01]  /*d3e0*/  FMUL R153, R153, UR20 ;  /* 0x0000001499997c20 */ /* 0x000fe20008400000 */
[----:B0-----:R-:W-:Y:S01]  /*d3f0*/  F2FP.SATFINITE.E5M2.F32.PACK_AB_MERGE_C R27, RZ, R156, RZ ;  /* 0x0000009cff1b723e */ /* 0x001fe200048060ff */
[----:B------:R-:W-:Y:S01]  /*d400*/  FMUL R152, R152, UR20 ;  /* 0x0000001498987c20 */ /* 0x000fe20008400000 */
[----:B------:R-:W-:Y:S01]  /*d410*/  FMUL R22, R22, UR20 ;  /* 0x0000001416167c20 */ /* 0x000fe20008400000 */
[----:B-1----:R-:W-:Y:S01]  /*d420*/  F2FP.SATFINITE.E5M2.F32.PACK_AB_MERGE_C R25, RZ, R154, RZ ;  /* 0x0000009aff19723e */ /* 0x002fe200048060ff */
[----:B------:R-:W-:Y:S01]  /*d430*/  @!P5 STG.E.U8 desc[UR14][R30.64+0x8], R157 ;  /* 0x0000089d1e00d986 */ /* 0x000fe2000c10110e */
[----:B------:R-:W-:-:S02]  /*d440*/  F2FP.SATFINITE.E5M2.F32.PACK_AB_MERGE_C R155, RZ, R155, RZ ;  /* 0x0000009bff9b723e */ /* 0x000fc400048060ff */
[C---:B------:R-:W-:Y:S01]  /*d450*/  ISETP.LT.OR P5, PT, R41.reuse, 0x11, !P0 ;  /* 0x000000112900780c */ /* 0x040fe200047a1670 */
[----:B------:R0:W-:Y:S01]  /*d460*/  @!P6 STG.E.U8 desc[UR14][R30.64+0x9], R27 ;  /* 0x0000091b1e00e986 */ /* 0x0001e2000c10110e */
[----:B------:R-:W-:-:S03]  /*d470*/  ISETP.LT.OR P6, PT, R41, 0x12, !P0 ;  /* 0x000000122900780c */ /* 0x000fc600047c1670 */
[----:B------:R1:W-:Y:S01]  /*d480*/  @!P2 STG.E.U8 desc[UR14][R28.64+0x11], R25 ;  /* 0x000011191c00a986 */ /* 0x0003e2000c10110e */
[----:B------:R-:W-:-:S03]  /*d490*/  ISETP.LT.OR P2, PT, R41, 0x1a, !P1 ;  /* 0x0000001a2900780c */ /* 0x000fc60004f41670 */
        /* <DEDUP_REMOVED lines=14> */
[----:B------:R-:W-:Y:S01]  /*d580*/  @!P2 STG.E.U8 desc[UR14][R28.64+0x19], R25 ;  /* 0x000019191c00a986 */ /* 0x000fe2000c10110e */
[----:B------:R-:W-:-:S03]  /*d590*/  ISETP.LT.OR P2, PT, R41, 0x22, !P1 ;  /* 0x000000222900780c */ /* 0x000fc60004f41670 */
        /* <DEDUP_REMOVED lines=8> */
[----:B------:R0:W-:Y:S01]  /*d620*/  @!P5 STG.E.U8 desc[UR14][R30.64+0x18], R21 ;  /* 0x000018151e00d986 */ /* 0x0001e2000c10110e */
[----:B-1----:R-:W-:-:S03]  /*d630*/  F2FP.SATFINITE.E5M2.F32.PACK_AB_MERGE_C R23, RZ, R18, RZ ;  /* 0x00000012ff17723e */ /* 0x002fc600048060ff */
[----:B------:R-:W-:Y:S01]  /*d640*/  @!P6 STG.E.U8 desc[UR14][R30.64+0x19], R27 ;  /* 0x0000191b1e00e986 */ /* 0x000fe2000c10110e */
[C---:B------:R-:W-:Y:S02]  /*d650*/  ISETP.LT.OR P5, PT, R41.reuse, 0x21, !P0 ;  /* 0x000000212900780c */ /* 0x040fe400047a1670 */
[C---:B------:R-:W-:Y:S01]  /*d660*/  ISETP.LT.OR P6, PT, R41.reuse, 0x22, !P0 ;  /* 0x000000222900780c */ /* 0x040fe200047c1670 */
[----:B------:R-:W-:Y:S01]  /*d670*/  @!P2 STG.E.U8 desc[UR14][R28.64+0x21], R23 ;  /* 0x000021171c00a986 */ /* 0x000fe2000c10110e */
[C---:B------:R-:W-:Y:S01]  /*d680*/  ISETP.LT.OR P2, PT, R41.reuse, 0x2a, !P1 ;  /* 0x0000002a2900780c */ /* 0x040fe20004f41670 */
[----:B------:R-:W-:Y:S02]  /*d690*/  FMUL R14, R14, UR20 ;  /* 0x000000140e0e7c20 */ /* 0x000fe40008400000 */
        /* <DEDUP_REMOVED lines=20> */
[----:B------:R-:W4:Y:S01]  /*d7e0*/  LDL.LU R222, [R1+0x1c] ;  /* 0x00001c0001de7983 */ /* 0x000f220000300800 */
[----:B0-----:R-:W-:-:S02]  /*d7f0*/  F2FP.SATFINITE.E5M2.F32.PACK_AB_MERGE_C R17, RZ, R10, RZ ;  /* 0x0000000aff11723e */ /* 0x001fc400048060ff */
[----:B-1----:R-:W-:Y:S01]  /*d800*/  F2FP.SATFINITE.E5M2.F32.PACK_AB_MERGE_C R15, RZ, R12, RZ ;  /* 0x0000000cff0f723e */ /* 0x002fe200048060ff */
[----:B------:R0:W-:Y:S01]  /*d810*/  @!P5 STG.E.U8 desc[UR14][R30.64+0x28], R13 ;  /* 0x0000280d1e00d986 */ /* 0x0001e2000c10110e */
[----:B------:R-:W-:Y:S02]  /*d820*/  F2FP.SATFINITE.E5M2.F32.PACK_AB_MERGE_C R11, RZ, R11, RZ ;  /* 0x0000000bff0b723e */ /* 0x000fe400048060ff */
[C---:B------:R-:W-:Y:S01]  /*d830*/  ISETP.LT.OR P5, PT, R41.reuse, 0x31, !P0 ;  /* 0x000000312900780c */ /* 0x040fe200047a1670 */
[----:B------:R-:W-:Y:S01]  /*d840*/  @!P6 STG.E.U8 desc[UR14][R30.64+0x29], R15 ;  /* 0x0000290f1e00e986 */ /* 0x000fe2000c10110e */
[----:B------:R-:W-:-:S03]  /*d850*/  ISETP.LT.OR P6, PT, R41, 0x32, !P0 ;  /* 0x000000322900780c */ /* 0x000fc600047c1670 */
[----:B------:R-:W-:Y:S01]  /*d860*/  @!P2 STG.E.U8 desc[UR14][R28.64+0x31], R17 ;  /* 0x000031111c00a986 */ /* 0x000fe2000c10110e */
[----:B------:R-:W-:Y:S01]  /*d870*/  ISETP.LT.OR P2, PT, R41, 0x3a, !P1 ;  /* 0x0000003a2900780c */ /* 0x000fe20004f41670 */
[----:B------:R-:W-:Y:S01]  /*d880*/  FMUL R9, R9, UR20 ;  /* 0x0000001409097c20 */ /* 0x000fe20008400000 */
[----:B------:R-:W-:Y:S01]  /*d890*/  FMUL R8, R8, UR20 ;  /* 0x0000001408087c20 */ /* 0x000fe20008400000 */
[----:B------:R-:W4:Y:S01]  /*d8a0*/  LDL.LU R220, [R1+0x18] ;  /* 0x0000180001dc7983 */ /* 0x000f220000300800 */
[----:B------:R-:W-:-:S03]  /*d8b0*/  FMUL R6, R6, UR20 ;  /* 0x0000001406067c20 */ /* 0x000fc60008400000 */
[----:B------:R-:W4:Y:S01]  /*d8c0*/  LDL.LU R223, [R1+0x14] ;  /* 0x0000140001df7983 */ /* 0x000f220000300800 */
[----:B------:R-:W-:-:S03]  /*d8d0*/  F2FP.SATFINITE.E5M2.F32.PACK_AB_MERGE_C R9, RZ, R9, RZ ;  /* 0x00000009ff09723e */ /* 0x000fc600048060ff */
[----:B------:R-:W4:Y:S01]  /*d8e0*/  LDL.LU R221, [R1+0x10] ;  /* 0x0000100001dd7983 */ /* 0x000f220000300800 */
[----:B0-----:R-:W-:Y:S01]  /*d8f0*/  F2FP.SATFINITE.E5M2.F32.PACK_AB_MERGE_C R13, RZ, R8, RZ ;  /* 0x00000008ff0d723e */ /* 0x001fe200048060ff */
[----:B------:R-:W-:Y:S01]  /*d900*/  FMUL R7, R7, UR20 ;  /* 0x0000001407077c20 */ /* 0x000fe20008400000 */
[----:B-----5:R-:W-:Y:S01]  /*d910*/  FMUL R0, R0, UR20 ;  /* 0x0000001400007c20 */ /* 0x020fe20008400000 */
[----:B------:R0:W-:Y:S01]  /*d920*/  @!P3 STG.E.U8 desc[UR14][R28.64+0x30], R11 ;  /* 0x0000300b1c00b986 */ /* 0x0001e2000c10110e */
[----:B------:R-:W-:Y:S01]  /*d930*/  ISETP.LT.OR P3, PT, R41, 0x39, !P1 ;  /* 0x000000392900780c */ /* 0x000fe20004f61670 */
[----:B------:R-:W-:Y:S01]  /*d940*/  FMUL R2, R2, UR20 ;  /* 0x0000001402027c20 */ /* 0x000fe20008400000 */
[----:B------:R-:W-:Y:S01]  /*d950*/  F2FP.SATFINITE.E5M2.F32.PACK_AB_MERGE_C R7, RZ, R7, RZ ;  /* 0x00000007ff07723e */ /* 0x000fe200048060ff */
[----:B------:R1:W-:Y:S01]  /*d960*/  @!P5 STG.E.U8 desc[UR14][R30.64+0x30], R9 ;  /* 0x000030091e00d986 */ /* 0x0003e2000c10110e */
[----:B------:R-:W-:Y:S01]  /*d970*/  FMUL R3, R3, UR20 ;  /* 0x0000001403037c20 */ /* 0x000fe20008400000 */
[----:B------:R-:W-:Y:S01]  /*d980*/  FMUL R4, R4, UR20 ;  /* 0x0000001404047c20 */ /* 0x000fe20008400000 */
[C---:B------:R-:W-:Y:S01]  /*d990*/  ISETP.LT.OR P5, PT, R41.reuse, 0x39, !P0 ;  /* 0x000000392900780c */ /* 0x040fe200047a1670 */
[----:B------:R3:W-:Y:S01]  /*d9a0*/  @!P6 STG.E.U8 desc[UR14][R30.64+0x31], R13 ;  /* 0x0000310d1e00e986 */ /* 0x0007e2000c10110e */
[----:B------:R-:W-:Y:S01]  /*d9b0*/  ISETP.LT.OR P6, PT, R41, 0x3a, !P0 ;  /* 0x0000003a2900780c */ /* 0x000fe200047c1670 */
[----:B------:R-:W-:Y:S01]  /*d9c0*/  FMUL R5, R5, UR20 ;  /* 0x0000001405057c20 */ /* 0x000fe20008400000 */
[----:B0-----:R-:W-:-:S03]  /*d9d0*/  F2FP.SATFINITE.E5M2.F32.PACK_AB_MERGE_C R11, RZ, R6, RZ ;  /* 0x00000006ff0b723e */ /* 0x001fc600048060ff */
[----:B------:R0:W-:Y:S01]  /*d9e0*/  @!P3 STG.E.U8 desc[UR14][R28.64+0x38], R7 ;  /* 0x000038071c00b986 */ /* 0x0001e2000c10110e */
[----:B------:R-:W-:Y:S02]  /*d9f0*/  ISETP.LT.OR P3, PT, R41, 0x41, !P1 ;  /* 0x000000412900780c */ /* 0x000fe40004f61670 */
[----:B-1----:R-:W-:Y:S01]  /*da00*/  F2FP.SATFINITE.E5M2.F32.PACK_AB_MERGE_C R9, RZ, R4, RZ ;  /* 0x00000004ff09723e */ /* 0x002fe200048060ff */
[----:B------:R1:W-:Y:S01]  /*da10*/  @!P2 STG.E.U8 desc[UR14][R28.64+0x39], R11 ;  /* 0x0000390b1c00a986 */ /* 0x0003e2000c10110e */
[----:B--2---:R-:W-:Y:S01]  /*da20*/  FMUL R4, R226, UR20 ;  /* 0x00000014e2047c20 */ /* 0x004fe20008400000 */
[----:B---3--:R-:W-:Y:S01]  /*da30*/  F2FP.SATFINITE.E5M2.F32.PACK_AB_MERGE_C R13, RZ, R0, RZ ;  /* 0x00000000ff0d723e */ /* 0x008fe200048060ff */
[----:B------:R-:W-:Y:S01]  /*da40*/  FMUL R0, R225, UR20 ;  /* 0x00000014e1007c20 */ /* 0x000fe20008400000 */
[----:B------:R-:W-:Y:S01]  /*da50*/  F2FP.SATFINITE.E5M2.F32.PACK_AB_MERGE_C R5, RZ, R5, RZ ;  /* 0x00000005ff05723e */ /* 0x000fe200048060ff */
[----:B------:R-:W2:Y:S01]  /*da60*/  LDL.LU R225, [R1+0x20] ;  /* 0x0000200001e17983 */ /* 0x000ea20000300800 */
[----:B------:R-:W-:-:S02]  /*da70*/  ISETP.LT.OR P2, PT, R41, 0x42, !P1 ;  /* 0x000000422900780c */ /* 0x000fc40004f41670 */
[----:B0-----:R-:W-:Y:S01]  /*da80*/  F2FP.SATFINITE.E5M2.F32.PACK_AB_MERGE_C R7, RZ, R3, RZ ;  /* 0x00000003ff07723e */ /* 0x001fe200048060ff */
[----:B------:R-:W-:Y:S01]  /*da90*/  FMUL R3, R224, UR20 ;  /* 0x00000014e0037c20 */ /* 0x000fe20008400000 */
[----:B------:R0:W-:Y:S01]  /*daa0*/  @!P5 STG.E.U8 desc[UR14][R30.64+0x38], R5 ;  /* 0x000038051e00d986 */ /* 0x0001e2000c10110e */
[----:B------:R-:W-:Y:S02]  /*dab0*/  ISETP.LT.OR P5, PT, R41, 0x41, !P0 ;  /* 0x000000412900780c */ /* 0x000fe400047a1670 */
[----:B-1----:R-:W-:Y:S01]  /*dac0*/  F2FP.SATFINITE.E5M2.F32.PACK_AB_MERGE_C R11, RZ, R2, RZ ;  /* 0x00000002ff0b723e */ /* 0x002fe200048060ff */
[----:B----4-:R-:W-:Y:S01]  /*dad0*/  FMUL R2, R227, UR20 ;  /* 0x00000014e3027c20 */ /* 0x010fe20008400000 */
[----:B------:R-:W-:Y:S01]  /*dae0*/  @!P6 STG.E.U8 desc[UR14][R30.64+0x39], R9 ;  /* 0x000039091e00e986 */ /* 0x000fe2000c10110e */
[----:B------:R-:W-:-:S03]  /*daf0*/  ISETP.LT.OR P6, PT, R41, 0x42, !P0 ;  /* 0x000000422900780c */ /* 0x000fc600047c1670 */
[----:B------:R-:W3:Y:S04]  /*db00*/  LDL.LU R227, [R1+0x24] ;  /* 0x0000240001e37983 */ /* 0x000ee80000300800 */
[----:B------:R-:W4:Y:S04]  /*db10*/  LDL.LU R224, [R1+0x28] ;  /* 0x0000280001e07983 */ /* 0x000f280000300800 */
[----:B------:R-:W4:Y:S04]  /*db20*/  LDL.LU R226, [R1+0x2c] ;  /* 0x00002c0001e27983 */ /* 0x000f280000300800 */
[----:B------:R1:W-:Y:S01]  /*db30*/  @!P3 STG.E.U8 desc[UR14][R28.64+0x40], R7 ;  /* 0x000040071c00b986 */ /* 0x0003e2000c10110e */
[----:B------:R-:W-:-:S02]  /*db40*/  ISETP.LT.OR P3, PT, R41, 0x49, !P1 ;  /* 0x000000492900780c */ /* 0x000fc40004f61670 */
[----:B0-----:R-:W-:Y:S01]  /*db50*/  F2FP.SATFINITE.E5M2.F32.PACK_AB_MERGE_C R5, RZ, R0, RZ ;  /* 0x00000000ff05723e */ /* 0x001fe200048060ff */
[----:B------:R0:W-:Y:S01]  /*db60*/  @!P2 STG.E.U8 desc[UR14][R28.64+0x41], R11 ;  /* 0x0000410b1c00a986 */ /* 0x0001e2000c10110e */
[----:B------:R-:W-:-:S03]  /*db70*/  ISETP.LT.OR P2, PT, R41, 0x4a, !P1 ;  /* 0x0000004a2900780c */ /* 0x000fc60004f41670 */
[----:B------:R-:W-:Y:S01]  /*db80*/  @!P5 STG.E.U8 desc[UR14][R30.64+0x40], R13 ;  /* 0x0000400d1e00d986 */ /* 0x000fe2000c10110e */
[----:B-1----:R-:W-:-:S03]  /*db90*/  F2FP.SATFINITE.E5M2.F32.PACK_AB_MERGE_C R7, RZ, R2, RZ ;  /* 0x00000002ff07723e */ /* 0x002fc600048060ff */
[----:B------:R1:W-:Y:S01]  /*dba0*/  @!P6 STG.E.U8 desc[UR14][R30.64+0x41], R5 ;  /* 0x000041051e00e986 */ /* 0x0003e2000c10110e */
[C---:B------:R-:W-:Y:S02]  /*dbb0*/  ISETP.LT.OR P5, PT, R41.reuse, 0x49, !P0 ;  /* 0x000000492900780c */ /* 0x040fe400047a1670 */
[C---:B------:R-:W-:Y:S01]  /*dbc0*/  ISETP.LT.OR P6, PT, R41.reuse, 0x4a, !P0 ;  /* 0x0000004a2900780c */ /* 0x040fe200047c1670 */
[----:B------:R1:W-:Y:S01]  /*dbd0*/  @!P3 STG.E.U8 desc[UR14][R28.64+0x48], R7 ;  /* 0x000048071c00b986 */ /* 0x0003e2000c10110e */
[----:B------:R-:W-:Y:S02]  /*dbe0*/  ISETP.LT.OR P3, PT, R41, 0x51, !P1 ;  /* 0x000000512900780c */ /* 0x000fe40004f61670 */
[----:B------:R-:W-:Y:S02]  /*dbf0*/  F2FP.SATFINITE.E5M2.F32.PACK_AB_MERGE_C R9, RZ, R3, RZ ;  /* 0x00000003ff09723e */ /* 0x000fe400048060ff */
[----:B0-----:R-:W-:-:S03]  /*dc00*/  F2FP.SATFINITE.E5M2.F32.PACK_AB_MERGE_C R11, RZ, R4, RZ ;  /* 0x00000004ff0b723e */ /* 0x001fc600048060ff */
[----:B------:R0:W-:Y:S04]  /*dc10*/  @!P2 STG.E.U8 desc[UR14][R28.64+0x49], R9 ;  /* 0x000049091c00a986 */ /* 0x0001e8000c10110e */
[----:B------:R-:W-:Y:S01]  /*dc20*/  @!P5 STG.E.U8 desc[UR14][R30.64+0x48], R11 ;  /* 0x0000480b1e00d986 */ /* 0x000fe2000c10110e */
[----:B------:R-:W-:Y:S01]  /*dc30*/  FMUL R2, R223, UR20 ;  /* 0x00000014df027c20 */ /* 0x000fe20008400000 */
[----:B------:R-:W-:Y:S02]  /*dc40*/  FMUL R0, R221, UR20 ;  /* 0x00000014dd007c20 */ /* 0x000fe40008400000 */
[----:B------:R-:W4:Y:S04]  /*dc50*/  LDL.LU R221, [R1+0x30] ;  /* 0x0000300001dd7983 */ /* 0x000f280000300800 */
[----:B------:R-:W4:Y:S01]  /*dc60*/  LDL.LU R223, [R1+0x34] ;  /* 0x0000340001df7983 */ /* 0x000f220000300800 */
[----:B-1----:R-:W-:Y:S01]  /*dc70*/  F2FP.SATFINITE.E5M2.F32.PACK_AB_MERGE_C R5, RZ, R0, RZ ;  /* 0x00000000ff05723e */ /* 0x002fe200048060ff */
[----:B------:R-:W-:Y:S01]  /*dc80*/  FMUL R0, R222, UR20 ;  /* 0x00000014de007c20 */ /* 0x000fe20008400000 */
[----:B------:R-:W-:Y:S01]  /*dc90*/  FMUL R3, R220, UR20 ;  /* 0x00000014dc037c20 */ /* 0x000fe20008400000 */
[----:B------:R-:W-:Y:S01]  /*dca0*/  F2FP.SATFINITE.E5M2.F32.PACK_AB_MERGE_C R7, RZ, R2, RZ ;  /* 0x00000002ff07723e */ /* 0x000fe200048060ff */
[----:B------:R-:W4:Y:S02]  /*dcb0*/  LDL.LU R220, [R1+0x38] ;  /* 0x0000380001dc7983 */ /* 0x000f240000300800 */
[----:B------:R-:W-:-:S02]  /*dcc0*/  F2FP.SATFINITE.E5M2.F32.PACK_AB_MERGE_C R13, RZ, R0, RZ ;  /* 0x00000000ff0d723e */ /* 0x000fc400048060ff */
[----:B------:R-:W4:Y:S01]  /*dcd0*/  LDL.LU R222, [R1+0x3c] ;  /* 0x00003c0001de7983 */ /* 0x000f220000300800 */
[----:B0-----:R-:W-:-:S03]  /*dce0*/  F2FP.SATFINITE.E5M2.F32.PACK_AB_MERGE_C R9, RZ, R3, RZ ;  /* 0x00000003ff09723e */ /* 0x001fc600048060ff */
[----:B------:R-:W-:Y:S04]  /*dcf0*/  @!P6 STG.E.U8 desc[UR14][R30.64+0x49], R5 ;  /* 0x000049051e00e986 */ /* 0x000fe8000c10110e */
[----:B------:R0:W-:Y:S01]  /*dd00*/  @!P3 STG.E.U8 desc[UR14][R28.64+0x50], R7 ;  /* 0x000050071c00b986 */ /* 0x0001e2000c10110e */
[----:B--2---:R-:W-:-:S03]  /*dd10*/  FMUL R2, R225, UR20 ;  /* 0x00000014e1027c20 */ /* 0x004fc60008400000 */
[----:B------:R-:W2:Y:S01]  /*dd20*/  LDL.LU R225, [R1+0x40] ;  /* 0x0000400001e17983 */ /* 0x000ea20000300800 */
[----:B---3--:R-:W-:-:S03]  /*dd30*/  FMUL R0, R227, UR20 ;  /* 0x00000014e3007c20 */ /* 0x008fc60008400000 */
[----:B------:R-:W3:Y:S01]  /*dd40*/  LDL.LU R227, [R1+0x44] ;  /* 0x0000440001e37983 */ /* 0x000ee20000300800 */
[----:B----4-:R-:W-:Y:S01]  /*dd50*/  FMUL R3, R224, UR20 ;  /* 0x00000014e0037c20 */ /* 0x010fe20008400000 */
[----:B0-----:R-:W-:Y:S02]  /*dd60*/  F2FP.SATFINITE.E5M2.F32.PACK_AB_MERGE_C R7, RZ, R0, RZ ;  /* 0x00000000ff07723e */ /* 0x001fe400048060ff */
[----:B------:R-:W4:Y:S01]  /*dd70*/  LDL.LU R224, [R1+0x48] ;  /* 0x0000480001e07983 */ /* 0x000f220000300800 */
[----:B------:R-:W-:-:S03]  /*dd80*/  FMUL R0, R226, UR20 ;  /* 0x00000014e2007c20 */ /* 0x000fc60008400000 */
[----:B------:R-:W4:Y:S01]  /*dd90*/  LDL.LU R226, [R1+0x4c] ;  /* 0x00004c0001e27983 */ /* 0x000f220000300800 */
[C---:B------:R-:W-:Y:S02]  /*dda0*/  ISETP.LT.OR P2, PT, R41.reuse, 0x52, !P1 ;  /* 0x000000522900780c */ /* 0x040fe40004f41670 */
[C---:B------:R-:W-:Y:S01]  /*ddb0*/  ISETP.LT.OR P6, PT, R41.reuse, 0x52, !P0 ;  /* 0x000000522900780c */ /* 0x040fe200047c1670 */
[----:B------:R-:W4:Y:S01]  /*ddc0*/  LDL.LU R218, [R1+0x50] ;  /* 0x0000500001da7983 */ /* 0x000f220000300800 */
[----:B------:R-:W-:Y:S02]  /*ddd0*/  F2FP.SATFINITE.E5M2.F32.PACK_AB_MERGE_C R5, RZ, R2, RZ ;  /* 0x00000002ff05723e */ /* 0x000fe400048060ff */
[C---:B------:R-:W-:Y:S02]  /*dde0*/  ISETP.LT.OR P5, PT, R41.reuse, 0x51, !P0 ;  /* 0x000000512900780c */ /* 0x040fe400047a1670 */
[----:B------:R-:W-:Y:S02]  /*ddf0*/  F2FP.SATFINITE.E5M2.F32.PACK_AB_MERGE_C R11, RZ, R0, RZ ;  /* 0x00000000ff0b723e */ /* 0x000fe400048060ff */
[----:B------:R-:W-:-:S03]  /*de00*/  ISETP.LT.OR P3, PT, R41, 0x59, !P1 ;  /* 0x000000592900780c */ /* 0x000fc60004f61670 */
[----:B------:R0:W-:Y:S01]  /*de10*/  @!P2 STG.E.U8 desc[UR14][R28.64+0x51], R9 ;  /* 0x000051091c00a986 */ /* 0x0001e2000c10110e */
[----:B------:R-:W-:-:S03]  /*de20*/  ISETP.LT.OR P2, PT, R41, 0x5a, !P1 ;  /* 0x0000005a2900780c */ /* 0x000fc60004f41670 */
[----:B------:R1:W-:Y:S01]  /*de30*/  @!P6 STG.E.U8 desc[UR14][R30.64+0x51], R5 ;  /* 0x000051051e00e986 */ /* 0x0003e2000c10110e */
[----:B------:R-:W-:-:S03]  /*de40*/  ISETP.LT.OR P6, PT, R41, 0x5a, !P0 ;  /* 0x0000005a2900780c */ /* 0x000fc600047c1670 */
[----:B------:R-:W-:Y:S01]  /*de50*/  @!P5 STG.E.U8 desc[UR14][R30.64+0x50], R13 ;  /* 0x0000500d1e00d986 */ /* 0x000fe2000c10110e */
[----:B0-----:R-:W-:-:S03]  /*de60*/  F2FP.SATFINITE.E5M2.F32.PACK_AB_MERGE_C R9, RZ, R3, RZ ;  /* 0x00000003ff09723e */ /* 0x001fc600048060ff */
[----:B------:R0:W-:Y:S04]  /*de70*/  @!P3 STG.E.U8 desc[UR14][R28.64+0x58], R7 ;  /* 0x000058071c00b986 */ /* 0x0001e8000c10110e */
[----:B------:R0:W-:Y:S01]  /*de80*/  @!P2 STG.E.U8 desc[UR14][R28.64+0x59], R9 ;  /* 0x000059091c00a986 */ /* 0x0001e2000c10110e */
[----:B------:R-:W-:-:S03]  /*de90*/  FMUL R0, R221, UR20 ;  /* 0x00000014dd007c20 */ /* 0x000fc60008400000 */
[----:B------:R-:W4:Y:S01]  /*dea0*/  LDL.LU R221, [R1+0x54] ;  /* 0x0000540001dd7983 */ /* 0x000f220000300800 */
[----:B------:R-:W-:-:S03]  /*deb0*/  FMUL R2, R223, UR20 ;  /* 0x00000014df027c20 */ /* 0x000fc60008400000 */
[----:B------:R-:W4:Y:S01]  /*dec0*/  LDL.LU R223, [R1+0x58] ;  /* 0x0000580001df7983 */ /* 0x000f220000300800 */
[----:B-1----:R-:W-:Y:S01]  /*ded0*/  F2FP.SATFINITE.E5M2.F32.PACK_AB_MERGE_C R5, RZ, R0, RZ ;  /* 0x00000000ff05723e */ /* 0x002fe200048060ff */
[----:B------:R-:W-:Y:S02]  /*dee0*/  FMUL R3, R220, UR20 ;  /* 0x00000014dc037c20 */ /* 0x000fe40008400000 */
[----:B------:R-:W4:Y:S01]  /*def0*/  LDL.LU R220, [R1+0x5c] ;  /* 0x00005c0001dc7983 */ /* 0x000f220000300800 */
[----:B0-----:R-:W-:Y:S01]  /*df00*/  F2FP.SATFINITE.E5M2.F32.PACK_AB_MERGE_C R7, RZ, R2, RZ ;  /* 0x00000002ff07723e */ /* 0x001fe200048060ff */
[----:B------:R-:W-:Y:S01]  /*df10*/  FMUL R4, R222, UR20 ;  /* 0x00000014de047c20 */ /* 0x000fe20008400000 */
[----:B------:R-:W-:Y:S01]  /*df20*/  F2FP.SATFINITE.E5M2.F32.PACK_AB_MERGE_C R9, RZ, R3, RZ ;  /* 0x00000003ff09723e */ /* 0x000fe200048060ff */
[----:B------:R-:W4:Y:S04]  /*df30*/  LDL.LU R222, [R1+0x60] ;  /* 0x0000600001de7983 */ /* 0x000f280000300800 */
[----:B------:R0:W-:Y:S01]  /*df40*/  @!P6 STG.E.U8 desc[UR14][R30.64+0x59], R5 ;  /* 0x000059051e00e986 */ /* 0x0001e2000c10110e */
[----:B--2---:R-:W-:-:S03]  /*df50*/  FMUL R0, R225, UR20 ;  /* 0x00000014e1007c20 */ /* 0x004fc60008400000 */
[----:B------:R-:W2:Y:S02]  /*df60*/  LDL.LU R225, [R1+0x64] ;  /* 0x0000640001e17983 */ /* 0x000ea40000300800 */
[----:B0-----:R-:W-:Y:S01]  /*df70*/  F2FP.SATFINITE.E5M2.F32.PACK_AB_MERGE_C R5, RZ, R0, RZ ;  /* 0x00000000ff05723e */ /* 0x001fe200048060ff */
[----:B---3--:R-:W-:Y:S02]  /*df80*/  FMUL R2, R227, UR20 ;  /* 0x00000014e3027c20 */ /* 0x008fe40008400000 */
[----:B------:R-:W3:Y:S01]  /*df90*/  LDL.LU R227, [R1+0x68] ;  /* 0x0000680001e37983 */ /* 0x000ee20000300800 */
[----:B----4-:R-:W-:-:S03]  /*dfa0*/  FMUL R3, R224, UR20 ;  /* 0x00000014e0037c20 */ /* 0x010fc60008400000 */
[----:B------:R-:W4:Y:S01]  /*dfb0*/  LDL.LU R224, [R1+0x6c] ;  /* 0x00006c0001e07983 */ /* 0x000f220000300800 */
[----:B------:R-:W-:-:S03]  /*dfc0*/  FMUL R0, R226, UR20 ;  /* 0x00000014e2007c20 */ /* 0x000fc60008400000 */
[----:B------:R-:W4:Y:S01]  /*dfd0*/  LDL.LU R226, [R1+0x70] ;  /* 0x0000700001e27983 */ /* 0x000f220000300800 */
[C---:B------:R-:W-:Y:S02]  /*dfe0*/  ISETP.LT.OR P5, PT, R41.reuse, 0x59, !P0 ;  /* 0x000000592900780c */ /* 0x040fe400047a1670 */
[C---:B------:R-:W-:Y:S02]  /*dff0*/  ISETP.LT.OR P2, PT, R41.reuse, 0x62, !P1 ;  /* 0x000000622900780c */ /* 0x040fe40004f41670 */
[C---:B------:R-:W-:Y:S02]  /*e000*/  ISETP.LT.OR P3, PT, R41.reuse, 0x61, !P1 ;  /* 0x000000612900780c */ /* 0x040fe40004f61670 */
[----:B------:R-:W-:-:S07]  /*e010*/  ISETP.LT.OR P6, PT, R41, 0x62, !P0 ;  /* 0x000000622900780c */ /* 0x000fce00047c1670 */
[----:B------:R-:W-:Y:S01]  /*e020*/  @!P5 STG.E.U8 desc[UR14][R30.64+0x58], R11 ;  /* 0x0000580b1e00d986 */ /* 0x000fe2000c10110e */
[----:B------:R-:W-:-:S03]  /*e030*/  ISETP.LT.OR P5, PT, R41, 0x61, !P0 ;  /* 0x000000612900780c */ /* 0x000fc600047a1670 */
[----:B------:R0:W-:Y:S01]  /*e040*/  @!P2 STG.E.U8 desc[UR14][R28.64+0x61], R9 ;  /* 0x000061091c00a986 */ /* 0x0001e2000c10110e */
[----:B------:R-:W-:-:S03]  /*e050*/  ISETP.LT.OR P2, PT, R41, 0x6a, !P1 ;  /* 0x0000006a2900780c */ /* 0x000fc60004f41670 */
[----:B------:R1:W-:Y:S01]  /*e060*/  @!P3 STG.E.U8 desc[UR14][R28.64+0x60], R7 ;  /* 0x000060071c00b986 */ /* 0x0003e2000c10110e */
[----:B------:R-:W-:Y:S02]  /*e070*/  ISETP.LT.OR P3, PT, R41, 0x69, !P1 ;  /* 0x000000692900780c */ /* 0x000fe40004f61670 */
[----:B------:R-:W-:Y:S01]  /*e080*/  F2FP.SATFINITE.E5M2.F32.PACK_AB_MERGE_C R13, RZ, R4, RZ ;  /* 0x00000004ff0d723e */ /* 0x000fe200048060ff */
[----:B------:R1:W-:Y:S01]  /*e090*/  @!P6 STG.E.U8 desc[UR14][R30.64+0x61], R5 ;  /* 0x000061051e00e986 */ /* 0x0003e2000c10110e */
[----:B0-----:R-:W-:-:S03]  /*e0a0*/  F2FP.SATFINITE.E5M2.F32.PACK_AB_MERGE_C R9, RZ, R3, RZ ;  /* 0x00000003ff09723e */ /* 0x001fc600048060ff */
[----:B------:R-:W-:Y:S01]  /*e0b0*/  @!P5 STG.E.U8 desc[UR14][R30.64+0x60], R13 ;  /* 0x0000600d1e00d986 */ /* 0x000fe2000c10110e */
[----:B-1----:R-:W-:-:S03]  /*e0c0*/  F2FP.SATFINITE.E5M2.F32.PACK_AB_MERGE_C R7, RZ, R2, RZ ;  /* 0x00000002ff07723e */ /* 0x002fc600048060ff */
[----:B------:R-:W-:Y:S01]  /*e0d0*/  @!P2 STG.E.U8 desc[UR14][R28.64+0x69], R9 ;  /* 0x000069091c00a986 */ /* 0x000fe2000c10110e */
[C---:B------:R-:W-:Y:S02]  /*e0e0*/  ISETP.LT.OR P5, PT, R41.reuse, 0x69, !P0 ;  /* 0x000000692900780c */ /* 0x040fe400047a1670 */
[C---:B------:R-:W-:Y:S01]  /*e0f0*/  ISETP.LT.OR P6, PT, R41.reuse, 0x6a, !P0 ;  /* 0x0000006a2900780c */ /* 0x040fe200047c1670 */
[----:B------:R0:W-:Y:S01]  /*e100*/  @!P3 STG.E.U8 desc[UR14][R28.64+0x68], R7 ;  /* 0x000068071c00b986 */ /* 0x0001e2000c10110e */
[C---:B------:R-:W-:Y:S01]  /*e110*/  ISETP.LT.OR P2, PT, R41.reuse, 0x72, !P1 ;  /* 0x000000722900780c */ /* 0x040fe20004f41670 */
[----:B------:R-:W-:Y:S01]  /*e120*/  FMUL R2, R218, UR20 ;  /* 0x00000014da027c20 */ /* 0x000fe20008400000 */
[----:B------:R-:W-:Y:S02]  /*e130*/  ISETP.LT.OR P3, PT, R41, 0x71, !P1 ;  /* 0x000000712900780c */ /* 0x000fe40004f61670 */
[----:B------:R-:W-:Y:S02]  /*e140*/  F2FP.SATFINITE.E5M2.F32.PACK_AB_MERGE_C R11, RZ, R0, RZ ;  /* 0x00000000ff0b723e */ /* 0x000fe400048060ff */
[----:B------:R-:W-:-:S03]  /*e150*/  F2FP.SATFINITE.E5M2.F32.PACK_AB_MERGE_C R5, RZ, R2, RZ ;  /* 0x00000002ff05723e */ /* 0x000fc600048060ff */
[----:B------:R-:W-:Y:S01]  /*e160*/  @!P5 STG.E.U8 desc[UR14][R30.64+0x68], R11 ;  /* 0x0000680b1e00d986 */ /* 0x000fe2000c10110e */
[----:B------:R-:W-:-:S03]  /*e170*/  ISETP.LT.OR P5, PT, R41, 0x71, !P0 ;  /* 0x000000712900780c */ /* 0x000fc600047a1670 */
[----:B------:R-:W-:Y:S01]  /*e180*/  @!P6 STG.E.U8 desc[UR14][R30.64+0x69], R5 ;  /* 0x000069051e00e986 */ /* 0x000fe2000c10110e */
[----:B------:R-:W-:Y:S01]  /*e190*/  ISETP.LT.OR P6, PT, R41, 0x72, !P0 ;  /* 0x000000722900780c */ /* 0x000fe200047c1670 */
[----:B------:R-:W-:Y:S01]  /*e1a0*/  FMUL R0, R221, UR20 ;  /* 0x00000014dd007c20 */ /* 0x000fe20008400000 */
[----:B------:R-:W-:-:S04]  /*e1b0*/  FMUL R3, R223, UR20 ;  /* 0x00000014df037c20 */ /* 0x000fc80008400000 */
[----:B0-----:R-:W-:Y:S02]  /*e1c0*/  F2FP.SATFINITE.E5M2.F32.PACK_AB_MERGE_C R7, RZ, R0, RZ ;  /* 0x00000000ff07723e */ /* 0x001fe400048060ff */
[----:B------:R-:W-:Y:S01]  /*e1d0*/  F2FP.SATFINITE.E5M2.F32.PACK_AB_MERGE_C R9, RZ, R3, RZ ;  /* 0x00000003ff09723e */ /* 0x000fe200048060ff */
[----:B------:R-:W-:Y:S02]  /*e1e0*/  FMUL R0, R220, UR20 ;  /* 0x00000014dc007c20 */ /* 0x000fe40008400000 */
[----:B------:R0:W-:Y:S01]  /*e1f0*/  @!P3 STG.E.U8 desc[UR14][R28.64+0x70], R7 ;  /* 0x000070071c00b986 */ /* 0x0001e2000c10110e */
[----:B------:R-:W-:-:S03]  /*e200*/  ISETP.LT.OR P3, PT, R41, 0x79, !P0 ;  /* 0x000000792900780c */ /* 0x000fc60004761670 */
[----:B------:R1:W-:Y:S01]  /*e210*/  @!P2 STG.E.U8 desc[UR14][R28.64+0x71], R9 ;  /* 0x000071091c00a986 */ /* 0x0003e2000c10110e */
[C---:B------:R-:W-:Y:S02]  /*e220*/  ISETP.LT.OR P2, PT, R41.reuse, 0x79, !P1 ;  /* 0x000000792900780c */ /* 0x040fe40004f41670 */
[C---:B------:R-:W-:Y:S02]  /*e230*/  ISETP.LT.OR P1, PT, R41.reuse, 0x7a, !P1 ;  /* 0x0000007a2900780c */ /* 0x040fe40004f21670 */
[----:B------:R-:W-:Y:S01]  /*e240*/  F2FP.SATFINITE.E5M2.F32.PACK_AB_MERGE_C R13, RZ, R0, RZ ;  /* 0x00000000ff0d723e */ /* 0x000fe200048060ff */
[----:B------:R-:W-:Y:S01]  /*e250*/  FMUL R0, R222, UR20 ;  /* 0x00000014de007c20 */ /* 0x000fe20008400000 */
[----:B------:R-:W-:Y:S01]  /*e260*/  ISETP.LT.OR P0, PT, R41, 0x7a, !P0 ;  /* 0x0000007a2900780c */ /* 0x000fe20004701670 */
[----:B--2---:R-:W-:-:S03]  /*e270*/  FMUL R2, R225, UR20 ;  /* 0x00000014e1027c20 */ /* 0x004fc60008400000 */
[----:B0-----:R-:W-:Y:S02]  /*e280*/  F2FP.SATFINITE.E5M2.F32.PACK_AB_MERGE_C R7, RZ, R0, RZ ;  /* 0x00000000ff07723e */ /* 0x001fe400048060ff */
[----:B-1----:R-:W-:Y:S01]  /*e290*/  F2FP.SATFINITE.E5M2.F32.PACK_AB_MERGE_C R9, RZ, R2, RZ ;  /* 0x00000002ff09723e */ /* 0x002fe200048060ff */
[----:B---3--:R-:W-:Y:S01]  /*e2a0*/  FMUL R3, R227, UR20 ;  /* 0x00000014e3037c20 */ /* 0x008fe20008400000 */
[----:B----4-:R-:W-:Y:S01]  /*e2b0*/  FMUL R4, R224, UR20 ;  /* 0x00000014e0047c20 */ /* 0x010fe20008400000 */
[----:B------:R-:W-:-:S03]  /*e2c0*/  FMUL R5, R226, UR20 ;  /* 0x00000014e2057c20 */ /* 0x000fc60008400000 */
[----:B------:R-:W-:Y:S02]  /*e2d0*/  F2FP.SATFINITE.E5M2.F32.PACK_AB_MERGE_C R3, RZ, R3, RZ ;  /* 0x00000003ff03723e */ /* 0x000fe400048060ff */
[----:B------:R-:W-:Y:S02]  /*e2e0*/  F2FP.SATFINITE.E5M2.F32.PACK_AB_MERGE_C R11, RZ, R4, RZ ;  /* 0x00000004ff0b723e */ /* 0x000fe400048060ff */
[----:B------:R-:W-:Y:S01]  /*e2f0*/  F2FP.SATFINITE.E5M2.F32.PACK_AB_MERGE_C R5, RZ, R5, RZ ;  /* 0x00000005ff05723e */ /* 0x000fe200048060ff */
[----:B------:R0:W-:Y:S04]  /*e300*/  @!P5 STG.E.U8 desc[UR14][R30.64+0x70], R13 ;  /* 0x0000700d1e00d986 */ /* 0x0001e8000c10110e */
[----:B------:R0:W-:Y:S04]  /*e310*/  @!P6 STG.E.U8 desc[UR14][R30.64+0x71], R7 ;  /* 0x000071071e00e986 */ /* 0x0001e8000c10110e */
[----:B------:R0:W-:Y:S04]  /*e320*/  @!P2 STG.E.U8 desc[UR14][R28.64+0x78], R9 ;  /* 0x000078091c00a986 */ /* 0x0001e8000c10110e */
[----:B------:R0:W-:Y:S04]  /*e330*/  @!P1 STG.E.U8 desc[UR14][R28.64+0x79], R3 ;  /* 0x000079031c009986 */ /* 0x0001e8000c10110e */
[----:B------:R0:W-:Y:S04]  /*e340*/  @!P3 STG.E.U8 desc[UR14][R30.64+0x78], R11 ;  /* 0x0000780b1e00b986 */ /* 0x0001e8000c10110e */
[----:B------:R0:W-:Y:S02]  /*e350*/  @!P0 STG.E.U8 desc[UR14][R30.64+0x79], R5 ;  /* 0x000079051e008986 */ /* 0x0001e4000c10110e */
.L_x_289:
[----:B------:R-:W-:Y:S05]  /*e360*/  BSYNC B0 ;  /* 0x0000000000007941 */ /* 0x000fea0003800000 */
.L_x_31:
[----:B0----5:R-:W2:Y:S04]  /*e370*/  LDL.LU R3, [R1+0x74] ;  /* 0x0000740001037983 */ /* 0x021ea80000300800 */
[----:B------:R-:W2:Y:S01]  /*e380*/  LDL.LU R2, [R1+0x78] ;  /* 0x0000780001027983 */ /* 0x000ea20000300800 */
[----:B------:R-:W-:Y:S01]  /*e390*/  ULDC UR6, c[0x0][0xc] ;  /* 0x0000030000067ab9 */ /* 0x000fe20000000800 */
[----:B------:R-:W-:Y:S01]  /*e3a0*/  ULDC UR7, c[0x0][0x10] ;  /* 0x0000040000077ab9 */ /* 0x000fe20000000800 */
[----:B------:R-:W2:Y:S01]  /*e3b0*/  LDC R5, c[0x0][0x14] ;  /* 0x00000500ff057b82 */ /* 0x000ea20000000800 */
[----:B------:R-:W-:Y:S01]  /*e3c0*/  UIMAD.WIDE.U32 UR6, UR6, UR7, URZ ;  /* 0x00000007060672a5 */ /* 0x000fe2000f8e003f */
[----:B------:R-:W-:Y:S01]  /*e3d0*/  PRMT R0, RZ, 0x7610, R0 ;  /* 0x00007610ff007816 */ /* 0x000fe20000000000 */
[----:B------:R-:W-:-:S04]  /*e3e0*/  UMOV UR22, 0xffffffff ;  /* 0xffffffff00167882 */ /* 0x000fc80000000000 */
[----:B--2---:R-:W-:-:S04]  /*e3f0*/  IMAD.WIDE.U32 R2, R5, UR6, R2 ;  /* 0x0000000605027c25 */ /* 0x004fc8000f8e0002 */
[----:B------:R-:W-:Y:S01]  /*e400*/  IMAD R5, R5, UR7, RZ ;  /* 0x0000000705057c24 */ /* 0x000fe2000f8e02ff */
[----:B------:R-:W-:Y:S01]  /*e410*/  ULDC.64 UR6, c[0x0][0x650] ;  /* 0x0001940000067ab9 */ /* 0x000fe20000000a00 */
[----:B------:R-:W-:Y:S01]  /*e420*/  IMAD.MOV.U32 R19, RZ, RZ, R2 ;  /* 0x000000ffff137224 */ /* 0x000fe200078e0002 */
[----:B------:R-:W-:Y:S01]  /*e430*/  ISETP.GE.U32.AND P0, PT, R2, UR6, PT ;  /* 0x0000000602007c0c */ /* 0x000fe2000bf06070 */
[----:B------:R-:W-:Y:S02]  /*e440*/  IMAD.IADD R22, R3, 0x1, R5 ;  /* 0x0000000103167824 */ /* 0x000fe400078e0205 */
[----:B------:R-:W-:-:S03]  /*e450*/  IMAD.MOV.U32 R2, RZ, RZ, -0x1 ;  /* 0xffffffffff027424 */ /* 0x000fc600078e00ff */
[----:B------:R0:W-:Y:S01]  /*e460*/  STL [R1+0x74], R22 ;  /* 0x0000741601007387 */ /* 0x0001e20000100800 */
[----:B------:R-:W-:-:S03]  /*e470*/  ISETP.GE.U32.AND.EX P0, PT, R22, UR7, PT, P0 ;  /* 0x0000000716007c0c */ /* 0x000fc6000bf06100 */
[----:B------:R0:W-:Y:S04]  /*e480*/  STL [R1+0x78], R19 ;  /* 0x0000781301007387 */ /* 0x0001e80000100800 */
[----:B------:R0:W-:Y:S06]  /*e490*/  STL [R1+0x7c], R2 ;  /* 0x00007c0201007387 */ /* 0x0001ec0000100800 */
[----:B------:R-:W-:Y:S05]  /*e4a0*/  @P0 BRA `(.L_x_290) ;  /* 0x00000004006c0947 */ /* 0x000fea0003800000 */
[----:B------:R-:W2:Y:S01]  /*e4b0*/  S2R R14, SR_CTAID.X ;  /* 0x00000000000e7919 */ /* 0x000ea20000002500 */
[----:B------:R-:W5:Y:S01]  /*e4c0*/  LDC.64 R8, c[0x0][0x628] ;  /* 0x00018a00ff087b82 */ /* 0x000f620000000a00 */
[----:B------:R-:W-:Y:S01]  /*e4d0*/  ULDC UR6, c[0x0][0x150] ;  /* 0x0000540000067ab9 */ /* 0x000fe20000000800 */
[----:B------:R-:W-:Y:S01]  /*e4e0*/  IMAD.MOV.U32 R6, RZ, RZ, R19 ;  /* 0x000000ffff067224 */ /* 0x000fe200078e0013 */
[----:B------:R-:W0:Y:S01]  /*e4f0*/  S2R R16, SR_CTAID.Y ;  /* 0x0000000000107919 */ /* 0x000e220000002600 */
[----:B------:R-:W-:-:S04]  /*e500*/  IMAD.MOV.U32 R7, RZ, RZ, R22 ;  /* 0x000000ffff077224 */ /* 0x000fc800078e0016 */
[----:B------:R-:W0:Y:S08]  /*e510*/  LDC R17, c[0x0][0x144] ;  /* 0x00005100ff117b82 */ /* 0x000e300000000800 */
[----:B------:R-:W0:Y:S08]  /*e520*/  LDC R10, c[0x0][0x630] ;  /* 0x00018c00ff0a7b82 */ /* 0x000e300000000800 */
[----:B------:R-:W0:Y:S01]  /*e530*/  LDC.64 R12, c[0x0][0x620] ;  /* 0x00018800ff0c7b82 */ /* 0x000e220000000a00 */
[----:B-----5:R-:W-:-:S04]  /*e540*/  ISETP.NE.U32.AND P0, PT, R8, RZ, PT ;  /* 0x000000ff0800720c */ /* 0x020fc80003f05070 */
[----:B------:R-:W-:Y:S02]  /*e550*/  ISETP.NE.AND.EX P0, PT, R9, RZ, PT, P0 ;  /* 0x000000ff0900720c */ /* 0x000fe40003f05300 */
[----:B--2---:R-:W-:-:S05]  /*e560*/  I2FP.F32.U32 R0, R14 ;  /* 0x0000000e00007245 */ /* 0x004fca0000201000 */
[----:B------:R-:W-:-:S04]  /*e570*/  FMUL R0, R0, UR6 ;  /* 0x0000000600007c20 */ /* 0x000fc80008400000 */
[----:B------:R2:W0:Y:S02]  /*e580*/  F2I.U32.TRUNC.NTZ R15, R0 ;  /* 0x00000000000f7305 */ /* 0x000424000020f000 */
[----:B------:R-:W-:Y:S05]  /*e590*/  @!P0 BRA `(.L_x_291) ;  /* 0x0000000000288947 */ /* 0x000fea0003800000 */
[----:B--2---:R-:W2:Y:S02]  /*e5a0*/  LDC R0, c[0x0][0x634] ;  /* 0x00018d00ff007b82 */ /* 0x004ea40000000800 */
[----:B--2---:R-:W-:-:S05]  /*e5b0*/  IADD3 R7, P0, R19, R0, RZ ;  /* 0x0000000013077210 */ /* 0x004fca0007f1e0ff */
[----:B------:R-:W-:-:S04]  /*e5c0*/  IMAD.X R11, RZ, RZ, R22, P0 ;  /* 0x000000ffff0b7224 */ /* 0x000fc800000e0616 */
[----:B0-----:R-:W-:-:S04]  /*e5d0*/  IMAD.WIDE.U32 R2, R11, R8, RZ ;  /* 0x000000080b027225 */ /* 0x001fc800078e00ff */
[----:B------:R-:W-:-:S04]  /*e5e0*/  IMAD.WIDE.U32 R4, P0, R7, R9, R2 ;  /* 0x0000000907047225 */ /* 0x000fc80007800002 */
[----:B------:R-:W-:-:S04]  /*e5f0*/  IMAD.WIDE.U32 R2, R7, R8, RZ ;  /* 0x0000000807027225 */ /* 0x000fc800078e00ff */
[----:B------:R-:W-:Y:S01]  /*e600*/  IMAD.X R7, RZ, RZ, RZ, P0 ;  /* 0x000000ffff077224 */ /* 0x000fe200000e06ff */
[----:B------:R-:W-:Y:S01]  /*e610*/  IADD3 RZ, P0, R3, R4, RZ ;  /* 0x0000000403ff7210 */ /* 0x000fe20007f1e0ff */
[----:B------:R-:W-:-:S04]  /*e620*/  IMAD.MOV.U32 R6, RZ, RZ, R5 ;  /* 0x000000ffff067224 */ /* 0x000fc800078e0005 */
[----:B------:R-:W-:-:S08]  /*e630*/  IMAD.WIDE.U32.X R6, R11, R9, R6, P0 ;  /* 0x000000090b067225 */ /* 0x000fd000000e0406 */
.L_x_291:
[-CC-:B01----:R-:W-:Y:S01]  /*e640*/  SHF.R.U64 R24, R6, R10.reuse, R7.reuse ;  /* 0x0000000a06187219 */ /* 0x183fe20000001207 */
[----:B------:R-:W0:Y:S01]  /*e650*/  LDC.64 R20, c[0x0][0x640] ;  /* 0x00019000ff147b82 */ /* 0x000e220000000a00 */
[----:B--2---:R-:W-:Y:S01]  /*e660*/  SHF.R.U32.HI R0, RZ, R10, R7 ;  /* 0x0000000aff007219 */ /* 0x004fe20000011607 */
[----:B------:R-:W-:Y:S01]  /*e670*/  IMAD.MOV.U32 R2, RZ, RZ, R19 ;  /* 0x000000ffff027224 */ /* 0x000fe200078e0013 */
[----:B------:R-:W-:Y:S01]  /*e680*/  IADD3 R5, P0, RZ, -R24, RZ ;  /* 0x80000018ff057210 */ /* 0x000fe20007f1e0ff */
[----:B------:R-:W-:Y:S01]  /*e690*/  IMAD.MOV R15, RZ, RZ, -R15 ;  /* 0x000000ffff0f7224 */ /* 0x000fe200078e0a0f */
[----:B------:R-:W-:Y:S01]  /*e6a0*/  ULDC UR6, c[0x0][0x154] ;  /* 0x0000550000067ab9 */ /* 0x000fe20000000800 */
[----:B------:R-:W-:Y:S02]  /*e6b0*/  IMAD.MOV.U32 R7, RZ, RZ, 0x1 ;  /* 0x00000001ff077424 */ /* 0x000fe400078e00ff */
[----:B------:R-:W1:Y:S01]  /*e6c0*/  LDC R4, c[0x0][0x618] ;  /* 0x00018600ff047b82 */ /* 0x000e620000000800 */
[----:B------:R-:W-:-:S02]  /*e6d0*/  IMAD.X R3, RZ, RZ, ~R0, P0 ;  /* 0x000000ffff037224 */ /* 0x000fc400000e0e00 */
[----:B------:R-:W-:Y:S02]  /*e6e0*/  IMAD R15, R17, R15, R14 ;  /* 0x0000000f110f7224 */ /* 0x000fe400078e020e */
[-C--:B------:R-:W-:Y:S02]  /*e6f0*/  IMAD R0, R3, R12.reuse, RZ ;  /* 0x0000000c03007224 */ /* 0x080fe400078e02ff */
[----:B------:R-:W-:Y:S01]  /*e700*/  IMAD.MOV.U32 R3, RZ, RZ, R22 ;  /* 0x000000ffff037224 */ /* 0x000fe200078e0016 */
[----:B------:R-:W2:Y:S01]  /*e710*/  LDC R6, c[0x0][0x608] ;  /* 0x00018200ff067b82 */ /* 0x000ea20000000800 */
[----:B------:R-:W-:-:S04]  /*e720*/  IMAD.WIDE.U32 R2, R5, R12, R2 ;  /* 0x0000000c05027225 */ /* 0x000fc800078e0002 */
[----:B------:R-:W-:-:S03]  /*e730*/  IMAD R5, R5, R13, R0 ;  /* 0x0000000d05057224 */ /* 0x000fc600078e0200 */
[----:B------:R-:W5:Y:S01]  /*e740*/  LDC R18, c[0x0][0x658] ;  /* 0x00019600ff127b82 */ /* 0x000f620000000800 */
[----:B------:R-:W-:Y:S01]  /*e750*/  I2FP.F32.U32 R0, R16 ;  /* 0x0000001000007245 */ /* 0x000fe20000201000 */
[----:B------:R-:W-:Y:S01]  /*e760*/  IMAD.IADD R3, R3, 0x1, R5 ;  /* 0x0000000103037824 */ /* 0x000fe200078e0205 */
[----:B0-----:R-:W-:Y:S01]  /*e770*/  ISETP.NE.U32.AND P0, PT, R20, RZ, PT ;  /* 0x000000ff1400720c */ /* 0x001fe20003f05070 */
[----:B------:R-:W-:Y:S02]  /*e780*/  IMAD.MOV.U32 R5, RZ, RZ, -0x1 ;  /* 0xffffffffff057424 */ /* 0x000fe400078e00ff */
[----:B------:R-:W-:Y:S02]  /*e790*/  FMUL R0, R0, UR6 ;  /* 0x0000000600007c20 */ /* 0x000fe40008400000 */
[----:B------:R-:W0:Y:S01]  /*e7a0*/  LDC R13, c[0x0][0x148] ;  /* 0x00005200ff0d7b82 */ /* 0x000e220000000800 */
[----:B-1----:R-:W-:Y:S01]  /*e7b0*/  SHF.R.U64 R10, R2, R4, R3 ;  /* 0x00000004020a7219 */ /* 0x002fe20000001203 */
[----:B------:R1:W0:Y:S01]  /*e7c0*/  F2I.U32.TRUNC.NTZ R12, R0 ;  /* 0x00000000000c7305 */ /* 0x000222000020f000 */
[----:B------:R-:W-:-:S02]  /*e7d0*/  ISETP.NE.AND.EX P0, PT, R21, RZ, PT, P0 ;  /* 0x000000ff1500720c */ /* 0x000fc40003f05300 */
[----:B------:R-:W-:-:S03]  /*e7e0*/  SHF.R.U32.HI R3, RZ, R4, R3 ;  /* 0x00000004ff037219 */ /* 0x000fc60000011603 */
[----:B------:R-:W0:Y:S01]  /*e7f0*/  LDC R14, c[0x0][0x600] ;  /* 0x00018000ff0e7b82 */ /* 0x000e220000000800 */
[-CC-:B--2---:R-:W-:Y:S02]  /*e800*/  SHF.R.U64 R8, R10, R6.reuse, R3.reuse ;  /* 0x000000060a087219 */ /* 0x184fe40000001203 */
[----:B------:R-:W-:-:S05]  /*e810*/  SHF.R.U32.HI R3, RZ, R6, R3 ;  /* 0x00000006ff037219 */ /* 0x000fca0000011603 */
[----:B------:R-:W2:Y:S01]  /*e820*/  LDC R19, c[0x0][0x648] ;  /* 0x00019200ff137b82 */ /* 0x000ea20000000800 */
[-CC-:B-----5:R-:W-:Y:S02]  /*e830*/  SHF.R.U64 R11, R8, R18.reuse, R3.reuse ;  /* 0x00000012080b7219 */ /* 0x1a0fe40000001203 */
[-C--:B------:R-:W-:Y:S02]  /*e840*/  SHF.L.U32 R5, R5, R18.reuse, RZ ;  /* 0x0000001205057219 */ /* 0x080fe400000006ff */
[-C--:B------:R-:W-:Y:S01]  /*e850*/  SHF.R.U32.HI R3, RZ, R18.reuse, R3 ;  /* 0x00000012ff037219 */ /* 0x080fe20000011603 */
[----:B------:R-:W-:Y:S01]  /*e860*/  IMAD.MOV.U32 R2, RZ, RZ, R11 ;  /* 0x000000ffff027224 */ /* 0x000fe200078e000b */
[----:B------:R-:W-:Y:S01]  /*e870*/  SHF.L.U32 R40, R7, R18, RZ ;  /* 0x0000001207287219 */ /* 0x000fe200000006ff */
[----:B------:R-:W0:Y:S01]  /*e880*/  LDC R22, c[0x0][0x638] ;  /* 0x00018e00ff167b82 */ /* 0x000e220000000800 */
[----:B------:R-:W-:-:S07]  /*e890*/  LOP3.LUT R17, RZ, R5, RZ, 0x33, !PT ;  /* 0x00000005ff117212 */ /* 0x000fce00078e33ff */
[----:B------:R-:W0:Y:S01]  /*e8a0*/  LDC R23, c[0x0][0x610] ;  /* 0x00018400ff177b82 */ /* 0x000e220000000800 */
[----:B-1----:R-:W-:Y:S05]  /*e8b0*/  @!P0 BRA `(.L_x_292) ;  /* 0x0000000000288947 */ /* 0x002fea0003800000 */
        /* <DEDUP_REMOVED lines=10> */
.L_x_292:
[----:B--2---:R-:W-:Y:S01]  /*e960*/  SHF.R.U64 R0, R2, R19, R3 ;  /* 0x0000001302007219 */ /* 0x004fe20000001203 */
[----:B0-----:R-:W-:Y:S01]  /*e970*/  VIADD R3, R14, 0xffffffff ;  /* 0xffffffff0e037836 */ /* 0x001fe20000000000 */
[----:B------:R-:W-:Y:S01]  /*e980*/  LOP3.LUT R5, R8, R17, RZ, 0xc0, !PT ;  /* 0x0000001108057212 */ /* 0x000fe200078ec0ff */
[----:B------:R-:W-:Y:S01]  /*e990*/  IMAD.MOV R12, RZ, RZ, -R12 ;  /* 0x000000ffff0c7224 */ /* 0x000fe200078e0a0c */
[----:B------:R-:W-:Y:S01]  /*e9a0*/  R2UR UR22, R24 ;  /* 0x00000000181672ca */ /* 0x000fe200000e0000 */
[----:B------:R-:W-:Y:S01]  /*e9b0*/  IMAD.MOV R2, RZ, RZ, -R0 ;  /* 0x000000ffff027224 */ /* 0x000fe200078e0a00 */
[----:B------:R-:W-:Y:S01]  /*e9c0*/  LOP3.LUT R3, R10, R3, RZ, 0xc0, !PT ;  /* 0x000000030a037212 */ /* 0x000fe200078ec0ff */
[----:B------:R-:W-:Y:S02]  /*e9d0*/  IMAD R40, R40, R0, R5 ;  /* 0x0000000028287224 */ /* 0x000fe400078e0205 */
[----:B------:R-:W-:Y:S02]  /*e9e0*/  @P4 IMAD R15, R13, R12, R16 ;  /* 0x0000000c0d0f4224 */ /* 0x000fe400078e0210 */
[----:B------:R-:W-:-:S02]  /*e9f0*/  IMAD R0, R2, R22, R11 ;  /* 0x0000001602007224 */ /* 0x000fc400078e020b */
[----:B------:R-:W-:Y:S02]  /*ea00*/  IMAD R40, R40, R23, R15 ;  /* 0x0000001728287224 */ /* 0x000fe400078e020f */
[----:B------:R-:W-:Y:S02]  /*ea10*/  IMAD R3, R0, R14, R3 ;  /* 0x0000000e00037224 */ /* 0x000fe400078e0203 */
[----:B------:R-:W-:-:S03]  /*ea20*/  IMAD.MOV.U32 R0, RZ, RZ, 0x1 ;  /* 0x00000001ff007424 */ /* 0x000fc600078e00ff */
[----:B------:R-:W-:Y:S02]  /*ea30*/  SEL R2, R3, R40, !P4 ;  /* 0x0000002803027207 */ /* 0x000fe40006000000 */
[----:B------:R-:W-:-:S03]  /*ea40*/  SEL R40, R40, R3, !P4 ;  /* 0x0000000328287207 */ /* 0x000fc60006000000 */
[----:B------:R2:W-:Y:S04]  /*ea50*/  STL [R1+0x7c], R2 ;  /* 0x00007c0201007387 */ /* 0x0005e80000100800 */
.L_x_290:
[----:B------:R0:W-:Y:S01]  /*ea60*/  STL [R1+0x80], R40 ;  /* 0x0000802801007387 */ /* 0x0001e20000100800 */
[----:B------:R-:W-:-:S13]  /*ea70*/  LOP3.LUT P0, RZ, R0, 0xff, RZ, 0xc0, !PT ;  /* 0x000000ff00ff7812 */ /* 0x000fda000780c0ff */
[----:B0-----:R-:W-:Y:S05]  /*ea80*/  @P0 BRA `(.L_x_293) ;  /* 0xffffff24005c0947 */ /* 0x001fea000383ffff */
[----:B------:R-:W-:Y:S05]  /*ea90*/  EXIT ;  /* 0x000000000000794d */ /* 0x000fea0003800000 */
.L_x_3:
[----:B------:R-:W2:Y:S01]  /*eaa0*/  LDL R16, [R1+0x78] ;  /* 0x0000780001107983 */ /* 0x000ea20000100800 */
[----:B------:R-:W-:-:S03]  /*eab0*/  ULDC.64 UR4, c[0x0][0x650] ;  /* 0x0001940000047ab9 */ /* 0x000fc60000000a00 */
[----:B------:R-:W3:Y:S01]  /*eac0*/  LDL R17, [R1+0x74] ;  /* 0x0000740001117983 */ /* 0x000ee20000100800 */
[----:B------:R-:W-:Y:S01]  /*ead0*/  PRMT R4, RZ, 0x7610, R4 ;  /* 0x00007610ff047816 */ /* 0x000fe20000000004 */
[----:B------:R-:W-:Y:S02]  /*eae0*/  IMAD.MOV.U32 R5, RZ, RZ, -0x1 ;  /* 0xffffffffff057424 */ /* 0x000fe400078e00ff */
[----:B------:R-:W-:Y:S02]  /*eaf0*/  IMAD.MOV.U32 R6, RZ, RZ, -0x1 ;  /* 0xffffffffff067424 */ /* 0x000fe400078e00ff */
[----:B------:R-:W-:Y:S01]  /*eb00*/  IMAD.MOV.U32 R11, RZ, RZ, -0x1 ;  /* 0xffffffffff0b7424 */ /* 0x000fe200078e00ff */
[----:B--2---:R-:W-:-:S04]  /*eb10*/  ISETP.GE.U32.AND P0, PT, R16, UR4, PT ;  /* 0x0000000410007c0c */ /* 0x004fc8000bf06070 */
[----:B---3--:R-:W-:-:S13]  /*eb20*/  ISETP.GE.U32.AND.EX P0, PT, R17, UR5, PT, P0 ;  /* 0x0000000511007c0c */ /* 0x008fda000bf06100 */
[----:B------:R-:W-:Y:S05]  /*eb30*/  @P0 BRA `(.L_x_294) ;  /* 0x00000004005c0947 */ /* 0x000fea0003800000 */
        /* <DEDUP_REMOVED lines=18> */
.L_x_295:
[-CC-:B------:R-:W-:Y:S01]  /*ec60*/  SHF.R.U64 R11, R8, R12.reuse, R9.reuse ;  /* 0x0000000c080b7219 */ /* 0x180fe20000001209 */
[----:B------:R-:W0:Y:S01]  /*ec70*/  LDC.64 R20, c[0x0][0x640] ;  /* 0x00019000ff147b82 */ /* 0x000e220000000a00 */
[----:B------:R-:W-:Y:S01]  /*ec80*/  SHF.R.U32.HI R3, RZ, R12, R9 ;  /* 0x0000000cff037219 */ /* 0x000fe20000011609 */
[----:B------:R-:W-:Y:S01]  /*ec90*/  ULDC UR4, c[0x0][0x150] ;  /* 0x0000540000047ab9 */ /* 0x000fe20000000800 */
[----:B------:R-:W-:Y:S01]  /*eca0*/  IADD3 R7, P0, RZ, -R11, RZ ;  /* 0x8000000bff077210 */ /* 0x000fe20007f1e0ff */
[----:B------:R-:W-:Y:S01]  /*ecb0*/  IMAD.MOV.U32 R4, RZ, RZ, R16 ;  /* 0x000000ffff047224 */ /* 0x000fe200078e0010 */
[----:B------:R-:W-:Y:S01]  /*ecc0*/  I2FP.F32.U32 R6, R2 ;  /* 0x0000000200067245 */ /* 0x000fe20000201000 */
[----:B------:R-:W-:Y:S02]  /*ecd0*/  IMAD.MOV.U32 R5, RZ, RZ, R17 ;  /* 0x000000ffff057224 */ /* 0x000fe400078e0011 */
[----:B------:R-:W1:Y:S01]  /*ece0*/  LDC R10, c[0x0][0x618] ;  /* 0x00018600ff0a7b82 */ /* 0x000e620000000800 */
[----:B------:R-:W-:-:S02]  /*ecf0*/  IMAD.X R3, RZ, RZ, ~R3, P0 ;  /* 0x000000ffff037224 */ /* 0x000fc400000e0e03 */
[----:B------:R-:W-:Y:S01]  /*ed00*/  FMUL R9, R6, UR4 ;  /* 0x0000000406097c20 */ /* 0x000fe20008400000 */
[----:B------:R-:W-:Y:S01]  /*ed10*/  IMAD.WIDE.U32 R4, R7, R14, R4 ;  /* 0x0000000e07047225 */ /* 0x000fe200078e0004 */
[----:B------:R-:W-:-:S03]  /*ed20*/  ULDC UR4, c[0x0][0x154] ;  /* 0x0000550000047ab9 */ /* 0x000fc60000000800 */
[----:B------:R-:W-:Y:S01]  /*ed30*/  IMAD R6, R3, R14, RZ ;  /* 0x0000000e03067224 */ /* 0x000fe200078e02ff */
[----:B------:R-:W2:Y:S01]  /*ed40*/  LDC R13, c[0x0][0x144] ;  /* 0x00005100ff0d7b82 */ /* 0x000ea20000000800 */
[----:B------:R-:W3:Y:S02]  /*ed50*/  F2I.U32.TRUNC.NTZ R9, R9 ;  /* 0x0000000900097305 */ /* 0x000ee4000020f000 */
[----:B------:R-:W-:Y:S02]  /*ed60*/  IMAD R3, R7, R15, R6 ;  /* 0x0000000f07037224 */ /* 0x000fe400078e0206 */
[----:B------:R-:W-:Y:S02]  /*ed70*/  IMAD.MOV.U32 R6, RZ, RZ, -0x1 ;  /* 0xffffffffff067424 */ /* 0x000fe400078e00ff */
[----:B------:R-:W-:Y:S01]  /*ed80*/  IMAD.IADD R3, R5, 0x1, R3 ;  /* 0x0000000105037824 */ /* 0x000fe200078e0203 */
[----:B------:R-:W4:Y:S01]  /*ed90*/  LDC R12, c[0x0][0x608] ;  /* 0x00018200ff0c7b82 */ /* 0x000f220000000800 */
[----:B------:R-:W-:-:S02]  /*eda0*/  I2FP.F32.U32 R5, R0 ;  /* 0x0000000000057245 */ /* 0x000fc40000201000 */
[----:B0-----:R-:W-:-:S03]  /*edb0*/  ISETP.NE.U32.AND P0, PT, R20, RZ, PT ;  /* 0x000000ff1400720c */ /* 0x001fc60003f05070 */
[----:B------:R-:W-:Y:S01]  /*edc0*/  FMUL R5, R5, UR4 ;  /* 0x0000000405057c20 */ /* 0x000fe20008400000 */
[----:B------:R-:W-:Y:S01]  /*edd0*/  ISETP.NE.AND.EX P0, PT, R21, RZ, PT, P0 ;  /* 0x000000ff1500720c */ /* 0x000fe20003f05300 */
[----:B------:R-:W0:Y:S01]  /*ede0*/  LDC R7, c[0x0][0x658] ;  /* 0x00019600ff077b82 */ /* 0x000e220000000800 */
[-C--:B-1----:R-:W-:Y:S01]  /*edf0*/  SHF.R.U64 R8, R4, R10.reuse, R3 ;  /* 0x0000000a04087219 */ /* 0x082fe20000001203 */
[----:B---3--:R-:W-:Y:S01]  /*ee00*/  IMAD.MOV R4, RZ, RZ, -R9 ;  /* 0x000000ffff047224 */ /* 0x008fe200078e0a09 */
[----:B------:R-:W-:Y:S02]  /*ee10*/  SHF.R.U32.HI R3, RZ, R10, R3 ;  /* 0x0000000aff037219 */ /* 0x000fe40000011603 */
[----:B------:R1:W3:Y:S03]  /*ee20*/  F2I.U32.TRUNC.NTZ R10, R5 ;  /* 0x00000005000a7305 */ /* 0x0002e6000020f000 */
[----:B------:R-:W1:Y:S01]  /*ee30*/  LDC R17, c[0x0][0x148] ;  /* 0x00005200ff117b82 */ /* 0x000e620000000800 */
[----:B--2---:R-:W-:-:S02]  /*ee40*/  IMAD R19, R13, R4, R2 ;  /* 0x000000040d137224 */ /* 0x004fc400078e0202 */
[----:B------:R-:W-:-:S05]  /*ee50*/  IMAD.MOV.U32 R4, RZ, RZ, 0x1 ;  /* 0x00000001ff047424 */ /* 0x000fca00078e00ff */
[----:B------:R-:W2:Y:S01]  /*ee60*/  LDC R14, c[0x0][0x600] ;  /* 0x00018000ff0e7b82 */ /* 0x000ea20000000800 */
[-CC-:B----4-:R-:W-:Y:S02]  /*ee70*/  SHF.R.U64 R13, R8, R12.reuse, R3.reuse ;  /* 0x0000000c080d7219 */ /* 0x190fe40000001203 */
[----:B------:R-:W-:-:S05]  /*ee80*/  SHF.R.U32.HI R2, RZ, R12, R3 ;  /* 0x0000000cff027219 */ /* 0x000fca0000011603 */
[----:B------:R-:W4:Y:S01]  /*ee90*/  LDC R16, c[0x0][0x648] ;  /* 0x00019200ff107b82 */ /* 0x000f220000000800 */
[-CC-:B0-----:R-:W-:Y:S02]  /*eea0*/  SHF.R.U64 R15, R13, R7.reuse, R2.reuse ;  /* 0x000000070d0f7219 */ /* 0x181fe40000001202 */
[-C--:B------:R-:W-:Y:S02]  /*eeb0*/  SHF.L.U32 R6, R6, R7.reuse, RZ ;  /* 0x0000000706067219 */ /* 0x080fe400000006ff */
[-C--:B------:R-:W-:Y:S01]  /*eec0*/  SHF.R.U32.HI R3, RZ, R7.reuse, R2 ;  /* 0x00000007ff037219 */ /* 0x080fe20000011602 */
[----:B------:R-:W-:Y:S01]  /*eed0*/  IMAD.MOV.U32 R2, RZ, RZ, R15 ;  /* 0x000000ffff027224 */ /* 0x000fe200078e000f */
[----:B------:R-:W-:Y:S01]  /*eee0*/  SHF.L.U32 R12, R4, R7, RZ ;  /* 0x00000007040c7219 */ /* 0x000fe200000006ff */
[----:B------:R-:W0:Y:S01]  /*eef0*/  LDC R18, c[0x0][0x638] ;  /* 0x00018e00ff127b82 */ /* 0x000e220000000800 */
[----:B------:R-:W-:-:S07]  /*ef00*/  LOP3.LUT R22, RZ, R6, RZ, 0x33, !PT ;  /* 0x00000006ff167212 */ /* 0x000fce00078e33ff */
        /* <DEDUP_REMOVED lines=12> */
.L_x_296:
[----:B----4-:R-:W-:Y:S01]  /*efd0*/  SHF.R.U64 R3, R2, R16, R3 ;  /* 0x0000001002037219 */ /* 0x010fe20000001203 */
[----:B--2---:R-:W-:Y:S01]  /*efe0*/  VIADD R5, R14, 0xffffffff ;  /* 0xffffffff0e057836 */ /* 0x004fe20000000000 */
[----:B------:R-:W-:Y:S01]  /*eff0*/  LOP3.LUT R2, R13, R22, RZ, 0xc0, !PT ;  /* 0x000000160d027212 */ /* 0x000fe200078ec0ff */
[----:B------:R-:W-:Y:S02]  /*f000*/  IMAD.MOV R10, RZ, RZ, -R10 ;  /* 0x000000ffff0a7224 */ /* 0x000fe400078e0a0a */
[----:B------:R-:W-:Y:S02]  /*f010*/  IMAD.MOV R4, RZ, RZ, -R3 ;  /* 0x000000ffff047224 */ /* 0x000fe400078e0a03 */
[----:B------:R-:W-:Y:S01]  /*f020*/  IMAD R2, R12, R3, R2 ;  /* 0x000000030c027224 */ /* 0x000fe200078e0202 */
[----:B------:R-:W-:Y:S01]  /*f030*/  LOP3.LUT R3, R8, R5, RZ, 0xc0, !PT ;  /* 0x0000000508037212 */ /* 0x000fe200078ec0ff */
[----:B------:R-:W-:Y:S02]  /*f040*/  @P4 IMAD R19, R17, R10, R0 ;  /* 0x0000000a11134224 */ /* 0x000fe400078e0200 */
[----:B0-----:R-:W-:-:S02]  /*f050*/  IMAD R0, R4, R18, R15 ;  /* 0x0000001204007224 */ /* 0x001fc400078e020f */
[----:B------:R-:W-:Y:S02]  /*f060*/  IMAD R5, R2, R23, R19 ;  /* 0x0000001702057224 */ /* 0x000fe400078e0213 */
[----:B------:R-:W-:Y:S02]  /*f070*/  IMAD R0, R0, R14, R3 ;  /* 0x0000000e00007224 */ /* 0x000fe400078e0203 */
[----:B------:R-:W-:-:S03]  /*f080*/  IMAD.MOV.U32 R4, RZ, RZ, 0x1 ;  /* 0x00000001ff047424 */ /* 0x000fc600078e00ff */
[----:B------:R-:W-:Y:S02]  /*f090*/  SEL R6, R0, R5, !P4 ;  /* 0x0000000500067207 */ /* 0x000fe40006000000 */
[----:B------:R-:W-:-:S07]  /*f0a0*/  SEL R5, R5, R0, !P4 ;  /* 0x0000000005057207 */ /* 0x000fce0006000000 */
.L_x_294:
[----:B------:R-:W-:-:S08]  /*f0b0*/  NOP ;  /* 0x0000000000007918 */ /* 0x000fd00000000000 */
[----:B------:R-:W0:-:S00]  /*f0c0*/  USETMAXREG.DEALLOC.CTAPOOL 0x28 ;  /* 0x00000028000079c8 */ /* 0x000e0000080e0500 */
[----:B------:R-:W-:-:S13]  /*f0d0*/  ISETP.NE.AND P0, PT, RZ, UR8, PT ;  /* 0x00000008ff007c0c */ /* 0x000fda000bf05270 */
[----:B------:R-:W-:Y:S05]  /*f0e0*/  @P0 EXIT ;  /* 0x000000000000094d */ /* 0x000fea0003800000 */
[----:B0-----:R-:W-:Y:S01]  /*f0f0*/  LOP3.LUT P0, RZ, R4, 0xff, RZ, 0xc0, !PT ;  /* 0x000000ff04ff7812 */ /* 0x001fe2000780c0ff */
[----:B------:R-:W-:Y:S02]  /*f100*/  IMAD.MOV.U32 R0, RZ, RZ, 0x1 ;  /* 0x00000001ff007424 */ /* 0x000fe400078e00ff */
[----:B------:R-:W-:-:S10]  /*f110*/  IMAD.MOV.U32 R8, RZ, RZ, RZ ;  /* 0x000000ffff087224 */ /* 0x000fd400078e00ff */
[----:B------:R-:W-:Y:S05]  /*f120*/  @!P0 BRA `(.L_x_297) ;  /* 0x0000000c00508947 */ /* 0x000fea0003800000 */
[----:B------:R-:W0:Y:S01]  /*f130*/  S2R R2, SR_TID.X ;  /* 0x0000000000027919 */ /* 0x000e220000002100 */
[----:B------:R-:W-:Y:S01]  /*f140*/  ULDC UR4, c[0x0][0x28c] ;  /* 0x0000a30000047ab9 */ /* 0x000fe20000000800 */
[----:B------:R-:W-:Y:S01]  /*f150*/  ULDC UR6, c[0x0][0x658] ;  /* 0x0001960000067ab9 */ /* 0x000fe20000000800 */
[----:B------:R-:W-:Y:S01]  /*f160*/  UIADD3 UR10, UR4, 0x3f, URZ ;  /* 0x0000003f040a7890 */ /* 0x000fe2000fffe03f */
[----:B------:R-:W-:Y:S01]  /*f170*/  BSSY B0, `(.L_x_297) ;  /* 0x00000cf000007945 */ /* 0x000fe20003800000 */
[----:B------:R-:W-:Y:S01]  /*f180*/  UMOV UR7, 0xffffffff ;  /* 0xffffffff00077882 */ /* 0x000fe20000000000 */
[----:B------:R-:W-:Y:S01]  /*f190*/  ULDC UR5, c[0x0][0x600] ;  /* 0x0001800000057ab9 */ /* 0x000fe20000000800 */
[----:B------:R-:W-:Y:S01]  /*f1a0*/  UMOV UR9, 0x1 ;  /* 0x0000000100097882 */ /* 0x000fe20000000000 */
[----:B------:R-:W-:Y:S01]  /*f1b0*/  USHF.L.U32 UR7, UR7, UR6, URZ ;  /* 0x0000000607077299 */ /* 0x000fe2000800063f */
[----:B------:R-:W-:Y:S01]  /*f1c0*/  IMAD.MOV.U32 R9, RZ, RZ, 0x1 ;  /* 0x00000001ff097424 */ /* 0x000fe200078e00ff */
[----:B------:R-:W-:Y:S01]  /*f1d0*/  UIADD3 UR4, UR5, -0x1, URZ ;  /* 0xffffffff05047890 */ /* 0x000fe2000fffe03f */
[----:B------:R-:W-:Y:S01]  /*f1e0*/  IMAD.MOV.U32 R0, RZ, RZ, 0x1 ;  /* 0x00000001ff007424 */ /* 0x000fe200078e00ff */
[----:B------:R-:W-:Y:S01]  /*f1f0*/  USHF.R.S32.HI UR11, URZ, 0x1f, UR10 ;  /* 0x0000001f3f0b7899 */ /* 0x000fe2000801140a */
[----:B------:R-:W-:Y:S01]  /*f200*/  IMAD.MOV.U32 R8, RZ, RZ, RZ ;  /* 0x000000ffff087224 */ /* 0x000fe200078e00ff */
[----:B------:R-:W-:Y:S01]  /*f210*/  ULDC UR8, c[0x0][0xc] ;  /* 0x0000030000087ab9 */ /* 0x000fe20000000800 */
[----:B------:R-:W-:-:S02]  /*f220*/  USHF.L.U32 UR5, UR9, UR6, URZ ;  /* 0x0000000609057299 */ /* 0x000fc4000800063f */
[----:B------:R-:W-:Y:S01]  /*f230*/  ULEA.HI UR11, UR11, UR10, URZ, 0x6 ;  /* 0x0000000a0b0b7291 */ /* 0x000fe2000f8f303f */
[----:B------:R-:W-:Y:S01]  /*f240*/  ULDC UR9, c[0x0][0x10] ;  /* 0x0000040000097ab9 */ /* 0x000fe20000000800 */
[----:B------:R-:W-:Y:S02]  /*f250*/  ULOP3.LUT UR6, URZ, UR7, URZ, 0x33, !UPT ;  /* 0x000000073f067292 */ /* 0x000fe4000f8e333f */
[----:B------:R-:W-:Y:S01]  /*f260*/  UIMAD.WIDE.U32 UR8, UR8, UR9, URZ ;  /* 0x00000009080872a5 */ /* 0x000fe2000f8e003f */
[----:B------:R-:W-:Y:S01]  /*f270*/  ULDC UR7, c[0x0][0x14] ;  /* 0x0000050000077ab9 */ /* 0x000fe20000000800 */
[----:B------:R-:W-:Y:S02]  /*f280*/  USHF.R.S32.HI UR20, URZ, 0x6, UR11 ;  /* 0x000000063f147899 */ /* 0x000fe4000801140b */
[----:B------:R-:W-:Y:S02]  /*f290*/  UIMAD.WIDE.U32 UR22, UR8, UR7, URZ ;  /* 0x00000007081672a5 */ /* 0x000fe4000f8e003f */
[----:B------:R-:W-:-:S02]  /*f2a0*/  UIMAD UR18, UR9, UR7, URZ ;  /* 0x00000007091272a4 */ /* 0x000fc4000f8e023f */
[----:B------:R-:W-:Y:S01]  /*f2b0*/  ULOP3.LUT UR26, UR13, 0x2, URZ, 0xfc, !UPT ;  /* 0x000000020d1a7892 */ /* 0x000fe2000f8efc3f */
[C---:B0-----:R-:W-:Y:S01]  /*f2c0*/  LOP3.LUT P2, RZ, R2.reuse, 0x7f, RZ, 0xc0, !PT ;  /* 0x0000007f02ff7812 */ /* 0x041fe2000784c0ff */
[----:B------:R-:W-:Y:S01]  /*f2d0*/  UIADD3 UR18, UR23, UR18, URZ ;  /* 0x0000001217127290 */ /* 0x000fe2000fffe03f */
[----:B------:R-:W-:Y:S01]  /*f2e0*/  LOP3.LUT P0, RZ, R2, 0x1f, RZ, 0xc0, !PT ;  /* 0x0000001f02ff7812 */ /* 0x000fe2000780c0ff */
[----:B------:R-:W-:Y:S01]  /*f2f0*/  UIADD3 UR27, UR20, 0x1, URZ ;  /* 0x00000001141b7890 */ /* 0x000fe2000fffe03f */
[----:B------:R-:W-:Y:S02]  /*f300*/  ULDC.64 UR24, c[0x0][0x198] ;  /* 0x0000660000187ab9 */ /* 0x000fe40000000a00 */
[----:B------:R-:W-:-:S13]  /*f310*/  PLOP3.LUT P0, PT, P0, P2, PT, 0x8a, 0x0 ;  /* 0x000000000000781c */ /* 0x000fda0000705172 */
.L_x_309:
[----:B------:R-:W-:-:S03]  /*f320*/  UMOV UR7, 0xffffffff ;  /* 0xffffffff00077882 */ /* 0x000fc60000000000 */
[----:B------:R-:W-:Y:S05]  /*f330*/  BRA.DIV UR7, `(.L_x_298) ;  /* 0x0000000e07a47947 */ /* 0x000fea000b800000 */
[----:B------:R-:W-:-:S13]  /*f340*/  ELECT P1, URZ, PT ;  /* 0x00000000003f782f */ /* 0x000fda0003820000 */
.L_x_319:
[----:B------:R-:W0:Y:S01]  /*f350*/  LDC R2, c[0x0][0x28c] ;  /* 0x0000a300ff027b82 */ /* 0x000e220000000800 */
[----:B------:R-:W-:Y:S01]  /*f360*/  BSSY B1, `(.L_x_299) ;  /* 0x0000038000017945 */ /* 0x000fe20003800000 */
[----:B0-----:R-:W-:-:S13]  /*f370*/  ISETP.LT.OR P1, PT, R2, 0x1, !P1 ;  /* 0x000000010200780c */ /* 0x001fda0004f21670 */
[----:B------:R-:W-:Y:S05]  /*f380*/  @P1 BRA `(.L_x_300) ;  /* 0x0000000000d41947 */ /* 0x000fea0003800000 */
[----:B------:R-:W-:Y:S02]  /*f390*/  IMAD.SHL.U32 R6, R6, 0x80, RZ ;  /* 0x0000008006067824 */ /* 0x000fe400078e00ff */
[----:B------:R-:W-:Y:S02]  /*f3a0*/  IMAD.SHL.U32 R7, R5, 0x100, RZ ;  /* 0x0000010005077824 */ /* 0x000fe400078e00ff */
[----:B------:R-:W-:Y:S02]  /*f3b0*/  IMAD.MOV.U32 R12, RZ, RZ, RZ ;  /* 0x000000ffff0c7224 */ /* 0x000fe400078e00ff */
[----:B------:R-:W-:Y:S02]  /*f3c0*/  IMAD.U32 R14, RZ, RZ, UR27 ;  /* 0x0000001bff0e7e24 */ /* 0x000fe4000f8e00ff */
[----:B------:R-:W-:Y:S02]  /*f3d0*/  IMAD.MOV.U32 R2, RZ, RZ, R0 ;  /* 0x000000ffff027224 */ /* 0x000fe400078e0000 */
[----:B------:R-:W-:-:S07]  /*f3e0*/  IMAD.MOV.U32 R3, RZ, RZ, R8 ;  /* 0x000000ffff037224 */ /* 0x000fce00078e0008 */
.L_x_304:
[----:B------:R-:W0:Y:S01]  /*f3f0*/  S2R R5, SR_CgaCtaId ;  /* 0x0000000000057919 */ /* 0x000e220000008800 */
[----:B------:R-:W-:-:S04]  /*f400*/  MOV R4, 0x400 ;  /* 0x0000040000047802 */ /* 0x000fc80000000f00 */
[----:B0-----:R-:W-:Y:S02]  /*f410*/  LEA R10, R5, R4, 0x18 ;  /* 0x00000004050a7211 */ /* 0x001fe400078ec0ff */
[----:B------:R-:W-:Y:S01]  /*f420*/  SHF.L.U32 R4, R2, 0x1f, RZ ;  /* 0x0000001f02047819 */ /* 0x000fe200000006ff */
[----:B------:R-:W0:Y:S02]  /*f430*/  @!P2 LDC R5, c[0x0][0x500] ;  /* 0x00014000ff05ab82 */ /* 0x000e240000000800 */
[----:B------:R-:W-:-:S04]  /*f440*/  IMAD R13, R3, 0x8, R10 ;  /* 0x00000008030d7824 */ /* 0x000fc800078e020a */
[----:B------:R-:W1:Y:S02]  /*f450*/  SYNCS.PHASECHK.TRANS64.TRYWAIT P1, [R13+URZ+0x18], R4 ;  /* 0x000018040d0075a7 */ /* 0x000e64000802017f */
[----:B-1----:R-:W-:Y:S05]  /*f460*/  @!P1 BRA `(.L_x_301) ;  /* 0x0000000c00789947 */ /* 0x002fea0003800000 */
.L_x_320:
[----:B------:R-:W-:Y:S01]  /*f470*/  UPRMT UR7, UR26, 0x9910, URZ ;  /* 0x000099101a077896 */ /* 0x000fe2000800003f */
[----:B0-----:R0:W-:Y:S03]  /*f480*/  @!P2 SYNCS.ARRIVE.TRANS64 RZ, [R13+URZ], R5 ;  /* 0x000000050dffa9a7 */ /* 0x0011e6000800003f */
[----:B------:R-:W-:-:S06]  /*f490*/  UISETP.NE.AND UP0, UPT, UR7, 0x2, UPT ;  /* 0x000000020700788c */ /* 0x000fcc000bf05270 */
[----:B------:R-:W-:-:S13]  /*f4a0*/  PLOP3.LUT P1, PT, PT, PT, UP0, 0x80, 0x0 ;  /* 0x000000000000781c */ /* 0x000fda0003f2f008 */
[----:B0-----:R-:W-:Y:S05]  /*f4b0*/  @P1 BRA `(.L_x_302) ;  /* 0x0000000000041947 */ /* 0x001fea0003800000 */
[----:B------:R-:W-:Y:S01]  /*f4c0*/  BPT.TRAP 0x1 ;  /* 0x000000040000795c */ /* 0x000fe20000300000 */
.L_x_302:
[----:B------:R-:W-:Y:S05]  /*f4d0*/  @P0 BRA `(.L_x_303) ;  /* 0x0000000000040947 */ /* 0x000fea0003800000 */
[----:B------:R-:W-:Y:S01]  /*f4e0*/  BPT.TRAP 0x1 ;  /* 0x000000040000795c */ /* 0x000fe20000300000 */
.L_x_303:
[--C-:B-1----:R-:W-:Y:S01]  /*f4f0*/  IMAD R4, R3, 0x4000, R10.reuse ;  /* 0x0000400003047824 */ /* 0x102fe200078e020a */
[----:B------:R-:W-:Y:S01]  /*f500*/  R2UR UR9, R13 ;  /* 0x000000000d0972ca */ /* 0x000fe200000e0000 */
[----:B------:R-:W-:Y:S01]  /*f510*/  IMAD R10, R3, 0x2000, R10 ;  /* 0x00002000030a7824 */ /* 0x000fe200078e020a */
[----:B------:R-:W-:Y:S01]  /*f520*/  UIADD3 UR14, UP0, UR24, 0xf0, URZ ;  /* 0x000000f0180e7890 */ /* 0x000fe2000ff1e03f */
[----:B------:R-:W-:Y:S01]  /*f530*/  VIADD R14, R14, 0xffffffff ;  /* 0xffffffff0e0e7836 */ /* 0x000fe20000000000 */
[----:B------:R-:W-:Y:S01]  /*f540*/  R2UR UR7, R4 ;  /* 0x00000000040772ca */ /* 0x000fe200000e0000 */
[----:B------:R-:W-:Y:S01]  /*f550*/  UIADD3 UR28, UP1, UR24, 0x1f0, URZ ;  /* 0x000001f0181c7890 */ /* 0x000fe2000ff3e03f */
[----:B------:R-:W-:Y:S01]  /*f560*/  R2UR UR8, R10 ;  /* 0x000000000a0872ca */ /* 0x000fe200000e0000 */
[----:B------:R-:W-:Y:S01]  /*f570*/  UIADD3.X UR15, URZ, UR25, URZ, UP0, !UPT ;  /* 0x000000193f0f7290 */ /* 0x000fe200087fe43f */
[----:B------:R-:W-:Y:S01]  /*f580*/  R2UR UR11, R7 ;  /* 0x00000000070b72ca */ /* 0x000fe200000e0000 */
[----:B------:R-:W-:Y:S01]  /*f590*/  VIADD R3, R3, 0x1 ;  /* 0x0000000103037836 */ /* 0x000fe20000000000 */
[----:B------:R-:W-:Y:S01]  /*f5a0*/  R2UR UR10, R12 ;  /* 0x000000000c0a72ca */ /* 0x000fe200000e0000 */
[----:B------:R-:W-:Y:S01]  /*f5b0*/  UIADD3.X UR29, URZ, UR25, URZ, UP1, !UPT ;  /* 0x000000193f1d7290 */ /* 0x000fe20008ffe43f */
[----:B------:R-:W-:Y:S01]  /*f5c0*/  R2UR UR12, R11 ;  /* 0x000000000b0c72ca */ /* 0x000fe200000e0000 */
[----:B------:R-:W-:Y:S01]  /*f5d0*/  UMOV UR16, 0x0 ;  /* 0x0000000000107882 */ /* 0x000fe20000000000 */
[----:B------:R-:W-:Y:S01]  /*f5e0*/  R2UR UR21, R6 ;  /* 0x00000000061572ca */ /* 0x000fe200000e0000 */
[----:B------:R-:W-:Y:S01]  /*f5f0*/  UMOV UR17, 0x10000000 ;  /* 0x1000000000117882 */ /* 0x000fe20000000000 */
[----:B------:R-:W-:Y:S01]  /*f600*/  ISETP.GT.AND P3, PT, R14, 0x1, PT ;  /* 0x000000010e00780c */ /* 0x000fe20003f64270 */
[----:B------:R-:W-:Y:S01]  /*f610*/  UIADD3 UR7, UR7, 0x100, URZ ;  /* 0x0000010007077890 */ /* 0x000fe2000fffe03f */
[----:B------:R-:W-:Y:S01]  /*f620*/  ISETP.NE.AND P1, PT, R3, 0x3, PT ;  /* 0x000000030300780c */ /* 0x000fe20003f25270 */
[----:B------:R-:W-:Y:S01]  /*f630*/  UIADD3 UR19, UR8, 0xc100, URZ ;  /* 0x0000c10008137890 */ /* 0x000fe2000fffe03f */
[----:B------:R-:W-:-:S02]  /*f640*/  VIADD R12, R12, 0x40 ;  /* 0x000000400c0c7836 */ /* 0x000fc40000000000 */
[----:B------:R-:W-:Y:S02]  /*f650*/  SEL R5, RZ, 0x1, P1 ;  /* 0x00000001ff057807 */ /* 0x000fe40000800000 */
[----:B------:R-:W-:Y:S01]  /*f660*/  UMOV UR8, UR7 ;  /* 0x0000000700087c82 */ /* 0x000fe20008000000 */
[----:B------:R-:W-:Y:S01]  /*f670*/  SEL R3, R3, RZ, P1 ;  /* 0x000000ff03037207 */ /* 0x000fe20000800000 */
[----:B------:R0:W-:Y:S01]  /*f680*/  UTMALDG.3D [UR8], [UR14], desc[UR16] ;  /* 0x000010080e0075b4 */ /* 0x0001e20008011000 */
[----:B------:R-:W-:Y:S01]  /*f690*/  LOP3.LUT R2, R2, R5, RZ, 0x3c, !PT ;  /* 0x0000000502027212 */ /* 0x000fe200078e3cff */
[----:B0-----:R-:W-:Y:S01]  /*f6a0*/  UMOV UR8, UR19 ;  /* 0x0000001300087c82 */ /* 0x001fe20008000000 */
[----:B------:R-:W-:Y:S02]  /*f6b0*/  UMOV UR11, UR21 ;  /* 0x00000015000b7c82 */ /* 0x000fe40008000000 */
[----:B------:R0:W-:Y:S02]  /*f6c0*/  UTMALDG.3D [UR8], [UR28], desc[UR16] ;  /* 0x000010081c0075b4 */ /* 0x0001e40008011000 */
[----:B0-----:R-:W-:Y:S05]  /*f6d0*/  @P3 BRA `(.L_x_304) ;  /* 0xfffffffc00443947 */ /* 0x001fea000383ffff */
.L_x_300:
[----:B------:R-:W-:Y:S05]  /*f6e0*/  BSYNC B1 ;  /* 0x0000000000017941 */ /* 0x000fea0003800000 */
.L_x_299:
[----:B------:R-:W2:Y:S01]  /*f6f0*/  LDL.LU R15, [R1+0x74] ;  /* 0x00007400010f7983 */ /* 0x000ea20000300800 */
[----:B------:R-:W-:Y:S01]  /*f700*/  LOP3.LUT P5, RZ, R9, 0xff, RZ, 0xc0, !PT ;  /* 0x000000ff09ff7812 */ /* 0x000fe200078ac0ff */
[----:B------:R-:W-:Y:S01]  /*f710*/  VIADD R8, R8, UR20 ;  /* 0x0000001408087c36 */ /* 0x000fe20008000000 */
[----:B------:R-:W-:Y:S01]  /*f720*/  ULDC.64 UR8, c[0x0][0x650] ;  /* 0x0001940000087ab9 */ /* 0x000fe20000000a00 */
[----:B------:R-:W3:Y:S01]  /*f730*/  LDL.LU R13, [R1+0x78] ;  /* 0x00007800010d7983 */ /* 0x000ee20000300800 */
[----:B------:R-:W-:Y:S01]  /*f740*/  IMAD.U32 R5, RZ, RZ, UR20 ;  /* 0x00000014ff057e24 */ /* 0x000fe2000f8e00ff */
[----:B------:R-:W-:Y:S01]  /*f750*/  UISETP.GE.U32.AND UP0, UPT, UR20, 0x3, UPT ;  /* 0x000000031400788c */ /* 0x000fe2000bf06070 */
[----:B------:R-:W-:Y:S01]  /*f760*/  ISETP.GT.U32.AND P1, PT, R8, 0x2, PT ;  /* 0x000000020800780c */ /* 0x000fe20003f24070 */
[----:B------:R-:W-:Y:S01]  /*f770*/  BSSY B1, `(.L_x_305) ;  /* 0x000006c000017945 */ /* 0x000fe20003800000 */
[----:B------:R-:W-:Y:S01]  /*f780*/  IMAD.MOV.U32 R6, RZ, RZ, -0x1 ;  /* 0xffffffffff067424 */ /* 0x000fe200078e00ff */
[----:B------:R-:W-:Y:S01]  /*f790*/  PRMT R9, RZ, 0x7610, R9 ;  /* 0x00007610ff097816 */ /* 0x000fe20000000009 */
[----:B------:R-:W-:Y:S01]  /*f7a0*/  IMAD.MOV.U32 R11, RZ, RZ, -0x1 ;  /* 0xffffffffff0b7424 */ /* 0x000fe200078e00ff */
[----:B------:R-:W-:-:S02]  /*f7b0*/  ISETP.LT.U32.AND P1, PT, R5, 0x3, P1 ;  /* 0x000000030500780c */ /* 0x000fc40000f21070 */
[----:B------:R-:W0:Y:S01]  /*f7c0*/  @P5 S2R R3, SR_CgaCtaId ;  /* 0x0000000000035919 */ /* 0x000e220000008800 */
[----:B------:R-:W-:Y:S02]  /*f7d0*/  @P5 MOV R2, 0x400 ;  /* 0x0000040000025802 */ /* 0x000fe40000000f00 */
[----:B------:R-:W-:Y:S02]  /*f7e0*/  PLOP3.LUT P3, PT, PT, PT, UP0, 0x80, 0x0 ;  /* 0x000000000000781c */ /* 0x000fe40003f6f008 */
[----:B0-----:R-:W-:Y:S01]  /*f7f0*/  @P5 LEA R4, R3, R2, 0x18 ;  /* 0x0000000203045211 */ /* 0x001fe200078ec0ff */
[----:B------:R-:W-:-:S03]  /*f800*/  IMAD.WIDE.U32 R2, R8, -0x55555555, RZ ;  /* 0xaaaaaaab08027825 */ /* 0x000fc600078e00ff */
[----:B------:R0:W-:Y:S02]  /*f810*/  @P5 SYNCS.ARRIVE.TRANS64.A1T0 RZ, [R4+URZ+0x48], RZ ;  /* 0x000048ff04ff59a7 */ /* 0x0001e4000810003f */
[----:B------:R-:W-:Y:S02]  /*f820*/  SHF.R.U32.HI R5, RZ, 0x1, R3 ;  /* 0x00000001ff057819 */ /* 0x000fe40000011603 */
[----:B------:R-:W-:Y:S02]  /*f830*/  SEL R3, RZ, 0x1, !P1 ;  /* 0x00000001ff037807 */ /* 0x000fe40004800000 */
[----:B------:R-:W-:Y:S01]  /*f840*/  PRMT R2, RZ, 0x7610, R2 ;  /* 0x00007610ff027816 */ /* 0x000fe20000000002 */
[----:B------:R-:W-:Y:S01]  /*f850*/  IMAD R8, R5, -0x3, R8 ;  /* 0xfffffffd05087824 */ /* 0x000fe200078e0208 */
[----:B------:R-:W-:-:S04]  /*f860*/  LOP3.LUT R0, R0, R3, RZ, 0x3c, !PT ;  /* 0x0000000300007212 */ /* 0x000fc800078e3cff */
[----:B------:R-:W-:Y:S01]  /*f870*/  @P3 LOP3.LUT R0, R0, 0x1, R5, 0x78, !PT ;  /* 0x0000000100003812 */ /* 0x000fe200078e7805 */
[----:B------:R-:W-:Y:S01]  /*f880*/  IMAD.MOV.U32 R5, RZ, RZ, -0x1 ;  /* 0xffffffffff057424 */ /* 0x000fe200078e00ff */
[----:B---3--:R-:W-:-:S04]  /*f890*/  IADD3 R13, P5, R13, UR22, RZ ;  /* 0x000000160d0d7c10 */ /* 0x008fc8000ffbe0ff */
[----:B--2---:R-:W-:Y:S01]  /*f8a0*/  IADD3.X R15, R15, UR18, RZ, P5, !PT ;  /* 0x000000120f0f7c10 */ /* 0x004fe2000affe4ff */
[----:B------:R0:W-:Y:S01]  /*f8b0*/  STL [R1+0x78], R13 ;  /* 0x0000780d01007387 */ /* 0x0001e20000100800 */
[----:B------:R-:W-:-:S03]  /*f8c0*/  ISETP.GE.U32.AND P1, PT, R13, UR8, PT ;  /* 0x000000080d007c0c */ /* 0x000fc6000bf26070 */
[----:B------:R0:W-:Y:S01]  /*f8d0*/  STL [R1+0x74], R15 ;  /* 0x0000740f01007387 */ /* 0x0001e20000100800 */
[----:B------:R-:W-:-:S13]  /*f8e0*/  ISETP.GE.U32.AND.EX P1, PT, R15, UR9, PT, P1 ;  /* 0x000000090f007c0c */ /* 0x000fda000bf26110 */
[----:B0-----:R-:W-:Y:S05]  /*f8f0*/  @P1 BRA `(.L_x_306) ;  /* 0x00000004004c1947 */ /* 0x001fea0003800000 */
[----:B------:R-:W-:Y:S01]  /*f900*/  ULDC.64 UR8, c[0x0][0x628] ;  /* 0x00018a0000087ab9 */ /* 0x000fe20000000a00 */
[----:B------:R-:W0:Y:S01]  /*f910*/  S2R R12, SR_CTAID.X ;  /* 0x00000000000c7919 */ /* 0x000e220000002500 */
[----:B------:R-:W-:Y:S01]  /*f920*/  ISETP.NE.U32.AND P1, PT, RZ, UR8, PT ;  /* 0x00000008ff007c0c */ /* 0x000fe2000bf25070 */
[----:B------:R-:W-:Y:S01]  /*f930*/  ULDC UR10, c[0x0][0x630] ;  /* 0x00018c00000a7ab9 */ /* 0x000fe20000000800 */
[----:B------:R-:W-:Y:S01]  /*f940*/  IMAD.MOV.U32 R2, RZ, RZ, R13 ;  /* 0x000000ffff027224 */ /* 0x000fe200078e000d */
[----:B------:R-:W1:Y:S01]  /*f950*/  S2R R10, SR_CTAID.Y ;  /* 0x00000000000a7919 */ /* 0x000e620000002600 */
[----:B------:R-:W-:Y:S01]  /*f960*/  ISETP.NE.AND.EX P1, PT, RZ, UR9, PT, P1 ;  /* 0x00000009ff007c0c */ /* 0x000fe2000bf25310 */
[----:B------:R-:W-:-:S12]  /*f970*/  IMAD.MOV.U32 R3, RZ, RZ, R15 ;  /* 0x000000ffff037224 */ /* 0x000fd800078e000f */
[----:B------:R-:W-:Y:S05]  /*f980*/  @!P1 BRA `(.L_x_307) ;  /* 0x0000000000289947 */ /* 0x000fea0003800000 */
[----:B------:R-:W-:Y:S02]  /*f990*/  ULDC UR7, c[0x0][0x634] ;  /* 0x00018d0000077ab9 */ /* 0x000fe40000000800 */
[----:B------:R-:W-:-:S05]  /*f9a0*/  IADD3 R7, P1, R13, UR7, RZ ;  /* 0x000000070d077c10 */ /* 0x000fca000ff3e0ff */
[----:B------:R-:W-:-:S04]  /*f9b0*/  IMAD.X R11, RZ, RZ, R15, P1 ;  /* 0x000000ffff0b7224 */ /* 0x000fc800008e060f */
[----:B------:R-:W-:-:S04]  /*f9c0*/  IMAD.WIDE.U32 R4, R11, UR8, RZ ;  /* 0x000000080b047c25 */ /* 0x000fc8000f8e00ff */
[----:B------:R-:W-:-:S04]  /*f9d0*/  IMAD.WIDE.U32 R4, P1, R7, UR9, R4 ;  /* 0x0000000907047c25 */ /* 0x000fc8000f820004 */
[----:B------:R-:W-:-:S04]  /*f9e0*/  IMAD.WIDE.U32 R6, R7, UR8, RZ ;  /* 0x0000000807067c25 */ /* 0x000fc8000f8e00ff */
[----:B------:R-:W-:Y:S01]  /*f9f0*/  IMAD.X R3, RZ, RZ, RZ, P1 ;  /* 0x000000ffff037224 */ /* 0x000fe200008e06ff */
[----:B------:R-:W-:Y:S01]  /*fa00*/  IADD3 RZ, P1, R7, R4, RZ ;  /* 0x0000000407ff7210 */ /* 0x000fe20007f3e0ff */
[----:B------:R-:W-:-:S04]  /*fa10*/  IMAD.MOV.U32 R2, RZ, RZ, R5 ;  /* 0x000000ffff027224 */ /* 0x000fc800078e0005 */
[----:B------:R-:W-:-:S08]  /*fa20*/  IMAD.WIDE.U32.X R2, R11, UR9, R2, P1 ;  /* 0x000000090b027c25 */ /* 0x000fd000088e0402 */
.L_x_307:
[--C-:B------:R-:W-:Y:S01]  /*fa30*/  SHF.R.U64 R11, R2, UR10, R3.reuse ;  /* 0x0000000a020b7c19 */ /* 0x100fe20008001203 */
[----:B------:R-:W-:Y:S01]  /*fa40*/  ULDC.64 UR8, c[0x0][0x620] ;  /* 0x0001880000087ab9 */ /* 0x000fe20000000a00 */
[----:B------:R-:W-:Y:S01]  /*fa50*/  SHF.R.U32.HI R2, RZ, UR10, R3 ;  /* 0x0000000aff027c19 */ /* 0x000fe20008011603 */
[----:B------:R-:W-:Y:S01]  /*fa60*/  IMAD.MOV.U32 R3, RZ, RZ, R15 ;  /* 0x000000ffff037224 */ /* 0x000fe200078e000f */
[----:B------:R-:W-:Y:S01]  /*fa70*/  IADD3 R5, P1, RZ, -R11, RZ ;  /* 0x8000000bff057210 */ /* 0x000fe20007f3e0ff */
[----:B------:R-:W-:Y:S01]  /*fa80*/  ULDC UR7, c[0x0][0x150] ;  /* 0x0000540000077ab9 */ /* 0x000fe20000000800 */
[----:B0-----:R-:W-:Y:S01]  /*fa90*/  I2FP.F32.U32 R6, R12 ;  /* 0x0000000c00067245 */ /* 0x001fe20000201000 */
[----:B------:R-:W0:Y:S01]  /*faa0*/  LDC R7, c[0x0][0x144] ;  /* 0x00005100ff077b82 */ /* 0x000e220000000800 */
[----:B------:R-:W-:Y:S01]  /*fab0*/  ULDC.64 UR10, c[0x0][0x640] ;  /* 0x00019000000a7ab9 */ /* 0x000fe20000000a00 */
[----:B------:R-:W-:Y:S01]  /*fac0*/  IMAD.X R2, RZ, RZ, ~R2, P1 ;  /* 0x000000ffff027224 */ /* 0x000fe200008e0e02 */
[----:B------:R-:W-:Y:S01]  /*fad0*/  ISETP.NE.U32.AND P1, PT, RZ, UR10, PT ;  /* 0x0000000aff007c0c */ /* 0x000fe2000bf25070 */
[----:B------:R-:W-:Y:S01]  /*fae0*/  FMUL R6, R6, UR7 ;  /* 0x0000000706067c20 */ /* 0x000fe20008400000 */
[----:B------:R-:W-:Y:S01]  /*faf0*/  ULDC UR7, c[0x0][0x618] ;  /* 0x0001860000077ab9 */ /* 0x000fe20000000800 */
[----:B------:R-:W-:Y:S01]  /*fb00*/  IMAD R4, R2, UR8, RZ ;  /* 0x0000000802047c24 */ /* 0x000fe2000f8e02ff */
[----:B------:R-:W-:Y:S01]  /*fb10*/  ISETP.NE.AND.EX P1, PT, RZ, UR11, PT, P1 ;  /* 0x0000000bff007c0c */ /* 0x000fe2000bf25310 */
[----:B------:R-:W-:Y:S01]  /*fb20*/  IMAD.MOV.U32 R2, RZ, RZ, R13 ;  /* 0x000000ffff027224 */ /* 0x000fe200078e000d */
[----:B------:R-:W2:Y:S01]  /*fb30*/  LDC R15, c[0x0][0x148] ;  /* 0x00005200ff0f7b82 */ /* 0x000ea20000000800 */
[----:B------:R-:W3:Y:S02]  /*fb40*/  F2I.U32.TRUNC.NTZ R6, R6 ;  /* 0x0000000600067305 */ /* 0x000ee4000020f000 */
[----:B------:R-:W-:Y:S01]  /*fb50*/  IMAD.WIDE.U32 R2, R5, UR8, R2 ;  /* 0x0000000805027c25 */ /* 0x000fe2000f8e0002 */
[----:B------:R-:W-:-:S03]  /*fb60*/  ULDC UR8, c[0x0][0x154] ;  /* 0x0000550000087ab9 */ /* 0x000fc60000000800 */
[----:B------:R-:W-:Y:S01]  /*fb70*/  IMAD R5, R5, UR9, R4 ;  /* 0x0000000905057c24 */ /* 0x000fe2000f8e0204 */
[----:B------:R-:W-:-:S03]  /*fb80*/  ULDC UR9, c[0x0][0x608] ;  /* 0x0001820000097ab9 */ /* 0x000fc60000000800 */
[----:B------:R-:W-:-:S05]  /*fb90*/  IMAD.IADD R3, R3, 0x1, R5 ;  /* 0x0000000103037824 */ /* 0x000fca00078e0205 */
[----:B------:R-:W-:Y:S01]  /*fba0*/  SHF.R.U64 R13, R2, UR7, R3 ;  /* 0x00000007020d7c19 */ /* 0x000fe20008001203 */
[----:B---3--:R-:W-:Y:S01]  /*fbb0*/  IMAD.MOV R6, RZ, RZ, -R6 ;  /* 0x000000ffff067224 */ /* 0x008fe200078e0a06 */
[----:B-1----:R-:W-:-:S03]  /*fbc0*/  I2FP.F32.U32 R2, R10 ;  /* 0x0000000a00027245 */ /* 0x002fc60000201000 */
[----:B0-----:R-:W-:Y:S02]  /*fbd0*/  IMAD R19, R7, R6, R12 ;  /* 0x0000000607137224 */ /* 0x001fe400078e020c */
[----:B------:R-:W-:Y:S01]  /*fbe0*/  FMUL R4, R2, UR8 ;  /* 0x0000000802047c20 */ /* 0x000fe20008400000 */
[----:B------:R-:W-:Y:S01]  /*fbf0*/  SHF.R.U32.HI R2, RZ, UR7, R3 ;  /* 0x00000007ff027c19 */ /* 0x000fe20008011603 */
[----:B------:R-:W-:Y:S02]  /*fc00*/  ULDC UR7, c[0x0][0x658] ;  /* 0x0001960000077ab9 */ /* 0x000fe40000000800 */
[----:B------:R0:W1:Y:S01]  /*fc10*/  F2I.U32.TRUNC.NTZ R18, R4 ;  /* 0x0000000400127305 */ /* 0x000062000020f000 */
[--C-:B------:R-:W-:Y:S02]  /*fc20*/  SHF.R.U64 R16, R13, UR9, R2.reuse ;  /* 0x000000090d107c19 */ /* 0x100fe40008001202 */
[----:B------:R-:W-:-:S04]  /*fc30*/  SHF.R.U32.HI R3, RZ, UR9, R2 ;  /* 0x00000009ff037c19 */ /* 0x000fc80008011602 */
[--C-:B------:R-:W-:Y:S02]  /*fc40*/  SHF.R.U64 R14, R16, UR7, R3.reuse ;  /* 0x00000007100e7c19 */ /* 0x100fe40008001203 */
[----:B------:R-:W-:-:S03]  /*fc50*/  SHF.R.U32.HI R3, RZ, UR7, R3 ;  /* 0x00000007ff037c19 */ /* 0x000fc60008011603 */
[----:B------:R-:W-:Y:S01]  /*fc60*/  IMAD.MOV.U32 R2, RZ, RZ, R14 ;  /* 0x000000ffff027224 */ /* 0x000fe200078e000e */
[----:B0-2---:R-:W-:Y:S06]  /*fc70*/  @!P1 BRA `(.L_x_308) ;  /* 0x0000000000289947 */ /* 0x005fec0003800000 */
        /* <DEDUP_REMOVED lines=10> */
.L_x_308:
[----:B------:R-:W-:Y:S01]  /*fd20*/  ULDC UR7, c[0x0][0x648] ;  /* 0x0001920000077ab9 */ /* 0x000fe20000000800 */
[----:B-1----:R-:W-:Y:S01]  /*fd30*/  IMAD.MOV R18, RZ, RZ, -R18 ;  /* 0x000000ffff127224 */ /* 0x002fe200078e0a12 */
[----:B------:R-:W-:Y:S01]  /*fd40*/  SHF.R.U64 R3, R2, UR7, R3 ;  /* 0x0000000702037c19 */ /* 0x000fe20008001203 */
[----:B------:R-:W-:Y:S01]  /*fd50*/  ULDC UR7, c[0x0][0x638] ;  /* 0x00018e0000077ab9 */ /* 0x000fe20000000800 */
[----:B------:R-:W-:Y:S01]  /*fd60*/  LOP3.LUT R2, R16, UR6, RZ, 0xc0, !PT ;  /* 0x0000000610027c12 */ /* 0x000fe2000f8ec0ff */
[----:B------:R-:W-:Y:S01]  /*fd70*/  @P4 IMAD R19, R15, R18, R10 ;  /* 0x000000120f134224 */ /* 0x000fe200078e020a */
[----:B------:R-:W-:Y:S01]  /*fd80*/  LOP3.LUT R13, R13, UR4, RZ, 0xc0, !PT ;  /* 0x000000040d0d7c12 */ /* 0x000fe2000f8ec0ff */
[----:B------:R-:W-:Y:S01]  /*fd90*/  IMAD.MOV R5, RZ, RZ, -R3 ;  /* 0x000000ffff057224 */ /* 0x000fe200078e0a03 */
[----:B------:R-:W-:Y:S01]  /*fda0*/  ULDC UR8, c[0x0][0x610] ;  /* 0x0001840000087ab9 */ /* 0x000fe20000000800 */
[----:B------:R-:W-:Y:S02]  /*fdb0*/  IMAD R2, R3, UR5, R2 ;  /* 0x0000000503027c24 */ /* 0x000fe4000f8e0202 */
[----:B------:R-:W-:Y:S01]  /*fdc0*/  IMAD R14, R5, UR7, R14 ;  /* 0x00000007050e7c24 */ /* 0x000fe2000f8e020e */
[----:B------:R-:W-:Y:S01]  /*fdd0*/  ULDC UR7, c[0x0][0x600] ;  /* 0x0001800000077ab9 */ /* 0x000fe20000000800 */
[----:B------:R-:W-:-:S02]  /*fde0*/  IMAD R5, R2, UR8, R19 ;  /* 0x0000000802057c24 */ /* 0x000fc4000f8e0213 */
[----:B------:R-:W-:Y:S02]  /*fdf0*/  IMAD R14, R14, UR7, R13 ;  /* 0x000000070e0e7c24 */ /* 0x000fe4000f8e020d */
[----:B------:R-:W-:-:S03]  /*fe00*/  IMAD.MOV.U32 R2, RZ, RZ, 0x1 ;  /* 0x00000001ff027424 */ /* 0x000fc600078e00ff */
[----:B------:R-:W-:Y:S02]  /*fe10*/  SEL R6, R14, R5, !P4 ;  /* 0x000000050e067207 */ /* 0x000fe40006000000 */
[----:B------:R-:W-:-:S07]  /*fe20*/  SEL R5, R5, R14, !P4 ;  /* 0x0000000e05057207 */ /* 0x000fce0006000000 */
.L_x_306:
[----:B------:R-:W-:Y:S05]  /*fe30*/  BSYNC B1 ;  /* 0x0000000000017941 */ /* 0x000fea0003800000 */
.L_x_305:
[----:B------:R-:W-:-:S13]  /*fe40*/  LOP3.LUT P1, RZ, R2, 0xff, RZ, 0xc0, !PT ;  /* 0x000000ff02ff7812 */ /* 0x000fda000782c0ff */
[----:B------:R-:W-:Y:S05]  /*fe50*/  @P1 BRA `(.L_x_309) ;  /* 0xfffffff400301947 */ /* 0x000fea000383ffff */
[----:B------:R-:W-:Y:S05]  /*fe60*/  BSYNC B0 ;  /* 0x0000000000007941 */ /* 0x000fea0003800000 */
.L_x_297:
[----:B------:R-:W-:-:S03]  /*fe70*/  UMOV UR7, 0xffffffff ;  /* 0xffffffff00077882 */ /* 0x000fc60000000000 */
[----:B------:R-:W-:Y:S05]  /*fe80*/  BRA.DIV UR7, `(.L_x_310) ;  /* 0x0000000607047947 */ /* 0x000fea000b800000 */
[----:B------:R-:W-:-:S13]  /*fe90*/  ELECT P0, URZ, PT ;  /* 0x00000000003f782f */ /* 0x000fda0003800000 */
.L_x_323:
[----:B------:R-:W-:Y:S04]  /*fea0*/  BSSY B0, `(.L_x_311) ;  /* 0x0000023000007945 */ /* 0x000fe80003800000 */
[----:B------:R-:W-:Y:S05]  /*feb0*/  @!P0 BRA `(.L_x_312) ;  /* 0x0000000000848947 */ /* 0x000fea0003800000 */
[----:B------:R-:W-:-:S04]  /*fec0*/  ULOP3.LUT UR7, UR13, 0x2, URZ, 0xfc, !UPT ;  /* 0x000000020d077892 */ /* 0x000fc8000f8efc3f */
[----:B------:R-:W-:-:S06]  /*fed0*/  UISETP.NE.AND UP0, UPT, UR7, 0x3, UPT ;  /* 0x000000030700788c */ /* 0x000fcc000bf05270 */
[----:B------:R-:W-:-:S13]  /*fee0*/  PLOP3.LUT P0, PT, PT, PT, UP0, 0x80, 0x0 ;  /* 0x000000000000781c */ /* 0x000fda0003f0f008 */
[----:B------:R-:W-:Y:S05]  /*fef0*/  @!P0 BRA `(.L_x_313) ;  /* 0x0000000000048947 */ /* 0x000fea0003800000 */
[----:B------:R-:W-:Y:S01]  /*ff00*/  BPT.TRAP 0x1 ;  /* 0x000000040000795c */ /* 0x000fe20000300000 */
.L_x_313:
[----:B------:R-:W0:Y:S01]  /*ff10*/  S2R R3, SR_CgaCtaId ;  /* 0x0000000000037919 */ /* 0x000e220000008800 */
[----:B------:R-:W-:-:S04]  /*ff20*/  MOV R2, 0x400 ;  /* 0x0000040000027802 */ /* 0x000fc80000000f00 */
[----:B0-----:R-:W-:Y:S02]  /*ff30*/  LEA R3, R3, R2, 0x18 ;  /* 0x0000000203037211 */ /* 0x001fe400078ec0ff */
[----:B------:R-:W-:-:S03]  /*ff40*/  SHF.L.U32 R2, R0, 0x1f, RZ ;  /* 0x0000001f00027819 */ /* 0x000fc600000006ff */
[----:B------:R-:W-:-:S04]  /*ff50*/  VIADD R3, R3, 0x18 ;  /* 0x0000001803037836 */ /* 0x000fc80000000000 */
[C---:B------:R-:W-:Y:S02]  /*ff60*/  IMAD R7, R8.reuse, 0x8, R3 ;  /* 0x0000000808077824 */ /* 0x040fe400078e0203 */
[----:B------:R-:W-:Y:S02]  /*ff70*/  VIADD R8, R8, 0x1 ;  /* 0x0000000108087836 */ /* 0x000fe40000000000 */
[----:B------:R-:W0:Y:S03]  /*ff80*/  SYNCS.PHASECHK.TRANS64.TRYWAIT P0, [R7+URZ], R2 ;  /* 0x00000002070075a7 */ /* 0x000e26000800017f */
[----:B------:R-:W-:-:S04]  /*ff90*/  ISETP.NE.AND P1, PT, R8, 0x3, PT ;  /* 0x000000030800780c */ /* 0x000fc80003f25270 */
[----:B------:R-:W-:Y:S02]  /*ffa0*/  SEL R5, RZ, 0x1, P1 ;  /* 0x00000001ff057807 */ /* 0x000fe40000800000 */
[----:B------:R-:W-:Y:S02]  /*ffb0*/  SEL R8, R8, RZ, P1 ;  /* 0x000000ff08087207 */ /* 0x000fe40000800000 */
[----:B------:R-:W-:-:S03]  /*ffc0*/  LOP3.LUT R5, R0, R5, RZ, 0x3c, !PT ;  /* 0x0000000500057212 */ /* 0x000fc600078e3cff */
[----:B------:R-:W-:Y:S01]  /*ffd0*/  IMAD R9, R8, 0x8, R3 ;  /* 0x0000000808097824 */ /* 0x000fe200078e0203 */
[----:B------:R-:W-:Y:S01]  /*ffe0*/  SHF.L.U32 R4, R5, 0x1f, RZ ;  /* 0x0000001f05047819 */ /* 0x000fe200000006ff */
[----:B0-----:R-:W-:Y:S06]  /*fff0*/  @!P0 BRA `(.L_x_314) ;  /* 0x0000000000cc8947 */ /* 0x001fec0003800000 */
.L_x_324:
[----:B------:R-:W1:Y:S01]  /*10000*/  SYNCS.PHASECHK.TRANS64.TRYWAIT P0, [R9+URZ], R4 ;  /* 0x00000004090075a7 */ /* 0x000e62000800017f */
[----:B------:R-:W-:-:S05]  /*10010*/  VIADD R0, R8, 0x1 ;  /* 0x0000000108007836 */ /* 0x000fca0000000000 */
[----:B------:R-:W-:-:S04]  /*10020*/  ISETP.NE.AND P1, PT, R0, 0x3, PT ;  /* 0x000000030000780c */ /* 0x000fc80003f25270 */
[----:B0-----:R-:W-:Y:S02]  /*10030*/  SEL R2, RZ, 0x1, P1 ;  /* 0x00000001ff027807 */ /* 0x001fe40000800000 */
[----:B------:R-:W-:Y:S02]  /*10040*/  SEL R0, R0, RZ, P1 ;  /* 0x000000ff00007207 */ /* 0x000fe40000800000 */
[----:B------:R-:W-:Y:S01]  /*10050*/  LOP3.LUT R2, R5, R2, RZ, 0x3c, !PT ;  /* 0x0000000205027212 */ /* 0x000fe200078e3cff */
[----:B-1----:R-:W-:Y:S06]  /*10060*/  @!P0 BRA `(.L_x_315) ;  /* 0x0000000000c48947 */ /* 0x002fec0003800000 */
.L_x_325:
[----:B------:R-:W-:Y:S01]  /*10070*/  IMAD R3, R0, 0x8, R3 ;  /* 0x0000000800037824 */ /* 0x000fe200078e0203 */
[----:B------:R-:W-:-:S07]  /*10080*/  SHF.L.U32 R0, R2, 0x1f, RZ ;  /* 0x0000001f02007819 */ /* 0x000fce00000006ff */
.L_x_316:
[----:B-1----:R1:W2:Y:S02]  /*10090*/  SYNCS.PHASECHK.TRANS64.TRYWAIT P0, [R3+URZ], R0 ;  /* 0x00000000030075a7 */ /* 0x0022a4000800017f */
[----:B--2---:R-:W-:Y:S05]  /*100a0*/  @!P0 NANOSLEEP.SYNCS 0x989680 ;  /* 0x009896800000895d */ /* 0x004fea0003900000 */
[----:B------:R-:W2:Y:S02]  /*100b0*/  @!P0 SYNCS.PHASECHK.TRANS64 P0, [R3+URZ], R0 ;  /* 0x00000000030085a7 */ /* 0x000ea4000800007f */
[----:B--2---:R-:W-:Y:S05]  /*100c0*/  @!P0 BRA `(.L_x_316) ;  /* 0xfffffffc00f08947 */ /* 0x004fea000383ffff */
.L_x_312:
[----:B------:R-:W-:Y:S05]  /*100d0*/  BSYNC B0 ;  /* 0x0000000000007941 */ /* 0x000fea0003800000 */
.L_x_311:
[----:B------:R-:W-:Y:S05]  /*100e0*/  EXIT ;  /* 0x000000000000794d */ /* 0x000fea0003800000 */
.L_x_17:
[----:B-1----:R-:W-:-:S04]  /*100f0*/  IMAD.U32 R3, RZ, RZ, UR6 ;  /* 0x00000006ff037e24 */ /* 0x002fc8000f8e00ff */
[----:B------:R1:W2:Y:S03]  /*10100*/  SYNCS.PHASECHK.TRANS64.TRYWAIT P0, [R3+URZ], R0 ;  /* 0x00000000030075a7 */ /* 0x0002a6000800017f */
[----:B--2---:R-:W-:Y:S05]  /*10110*/  @!P0 NANOSLEEP.SYNCS 0x989680 ;  /* 0x009896800000895d */ /* 0x004fea0003900000 */
[----:B------:R-:W2:Y:S02]  /*10120*/  @!P0 SYNCS.PHASECHK.TRANS64 P0, [R3+URZ], R0 ;  /* 0x00000000030085a7 */ /* 0x000ea4000800007f */
[----:B--2---:R-:W-:Y:S05]  /*10130*/  @!P0 BRA `(.L_x_17) ;  /* 0xfffffffc00ec8947 */ /* 0x004fea000383ffff */
[----:B------:R-:W-:Y:S05]  /*10140*/  BRA `(.L_x_16) ;  /* 0xffffff1800787947 */ /* 0x000fea000383ffff */
.L_x_23:
[----:B-----5:R2:W-:Y:S02]  /*10150*/  STL [R1+0x84], R0 ;  /* 0x0000840001007387 */ /* 0x0205e40000100800 */
[----:B--2---:R-:W-:-:S04]  /*10160*/  IMAD.U32 R0, RZ, RZ, UR16 ;  /* 0x00000010ff007e24 */ /* 0x004fc8000f8e00ff */
[----:B------:R2:W3:Y:S03]  /*10170*/  SYNCS.PHASECHK.TRANS64.TRYWAIT P0, [R0+URZ], R229 ;  /* 0x000000e5000075a7 */ /* 0x0004e6000800017f */
[----:B---3--:R-:W-:Y:S05]  /*10180*/  @!P0 NANOSLEEP.SYNCS 0x989680 ;  /* 0x009896800000895d */ /* 0x008fea0003900000 */
[----:B------:R2:W3:Y:S02]  /*10190*/  @!P0 SYNCS.PHASECHK.TRANS64 P0, [R0+URZ], R229 ;  /* 0x000000e5000085a7 */ /* 0x0004e4000800007f */
[----:B--2---:R2:W5:Y:S02]  /*101a0*/  LDL.LU R0, [R1+0x84] ;  /* 0x0000840001007983 */ /* 0x0045640000300800 */
[----:B--23--:R-:W-:Y:S05]  /*101b0*/  @!P0 BRA `(.L_x_23) ;  /* 0xfffffffc00e48947 */ /* 0x00cfea000383ffff */
[----:B------:R-:W-:Y:S05]  /*101c0*/  BRA `(.L_x_22) ;  /* 0xffffff2c000c7947 */ /* 0x000fea000383ffff */
.L_x_298:
[----:B------:R-:W-:Y:S01]  /*101d0*/  BSSY B1, `(.L_x_317) ;  /* 0x0000006000017945 */ /* 0x000fe20003800000 */
[----:B------:R-:W-:-:S07]  /*101e0*/  IMAD.MOV.U32 R2, RZ, RZ, -0x1 ;  /* 0xffffffffff027424 */ /* 0x000fce00078e00ff */
[----:B------:R-:W-:Y:S05]  /*101f0*/  WARPSYNC.COLLECTIVE R2, `(.L_x_318) ;  /* 0x00000000020c7348 */ /* 0x000fea0003c00000 */
[----:B------:R-:W-:Y:S02]  /*10200*/  ELECT P1, UR62, PT ;  /* 0x00000000003e782f */ /* 0x000fe40003820000 */
[----:B------:R-:W-:Y:S01]  /*10210*/  MOV R2, UR62 ;  /* 0x0000003e00027c02 */ /* 0x000fe20008000f00 */
[----:B------:R-:W-:Y:S10]  /*10220*/  ENDCOLLECTIVE ;  /* 0x000000000000791b */ /* 0x000ff40003800000 */
.L_x_318:
[----:B------:R-:W-:Y:S05]  /*10230*/  BSYNC B1 ;  /* 0x0000000000017941 */ /* 0x000fea0003800000 */
.L_x_317:
[----:B------:R-:W-:Y:S05]  /*10240*/  BRA `(.L_x_319) ;  /* 0xfffffff000407947 */ /* 0x000fea000383ffff */
.L_x_301:
[----:B-1----:R1:W2:Y:S02]  /*10250*/  SYNCS.PHASECHK.TRANS64.TRYWAIT P1, [R13+URZ+0x18], R4 ;  /* 0x000018040d0075a7 */ /* 0x0022a4000802017f */
[----:B--2---:R-:W-:Y:S05]  /*10260*/  @!P1 NANOSLEEP.SYNCS 0x989680 ;  /* 0x009896800000995d */ /* 0x004fea0003900000 */
[----:B------:R-:W2:Y:S02]  /*10270*/  @!P1 SYNCS.PHASECHK.TRANS64 P1, [R13+URZ+0x18], R4 ;  /* 0x000018040d0095a7 */ /* 0x000ea4000802007f */
[----:B--2---:R-:W-:Y:S05]  /*10280*/  @!P1 BRA `(.L_x_301) ;  /* 0xfffffffc00f09947 */ /* 0x004fea000383ffff */
[----:B------:R-:W-:Y:S05]  /*10290*/  BRA `(.L_x_320) ;  /* 0xfffffff000747947 */ /* 0x000fea000383ffff */
.L_x_310:
[----:B------:R-:W-:Y:S01]  /*102a0*/  BSSY B0, `(.L_x_321) ;  /* 0x0000006000007945 */ /* 0x000fe20003800000 */
[----:B------:R-:W-:-:S07]  /*102b0*/  IMAD.MOV.U32 R2, RZ, RZ, -0x1 ;  /* 0xffffffffff027424 */ /* 0x000fce00078e00ff */
[----:B------:R-:W-:Y:S05]  /*102c0*/  WARPSYNC.COLLECTIVE R2, `(.L_x_322) ;  /* 0x00000000020c7348 */ /* 0x000fea0003c00000 */
[----:B------:R-:W-:Y:S02]  /*102d0*/  ELECT P1, UR62, PT ;  /* 0x00000000003e782f */ /* 0x000fe40003820000 */
[----:B------:R-:W-:Y:S01]  /*102e0*/  MOV R2, UR62 ;  /* 0x0000003e00027c02 */ /* 0x000fe20008000f00 */
[----:B------:R-:W-:Y:S10]  /*102f0*/  ENDCOLLECTIVE ;  /* 0x000000000000791b */ /* 0x000ff40003800000 */
.L_x_322:
[----:B------:R-:W-:Y:S05]  /*10300*/  BSYNC B0 ;  /* 0x0000000000007941 */ /* 0x000fea0003800000 */
.L_x_321:
[----:B------:R-:W-:Y:S01]  /*10310*/  PLOP3.LUT P0, PT, P1, PT, PT, 0x80, 0x0 ;  /* 0x000000000000781c */ /* 0x000fe20000f0f070 */
[----:B------:R-:W-:-:S12]  /*10320*/  BRA `(.L_x_323) ;  /* 0xfffffff800dc7947 */ /* 0x000fd8000383ffff */
.L_x_314:
[----:B0-----:R0:W1:Y:S02]  /*10330*/  SYNCS.PHASECHK.TRANS64.TRYWAIT P0, [R7+URZ], R2 ;  /* 0x00000002070075a7 */ /* 0x001064000800017f */
[----:B-1----:R-:W-:Y:S05]  /*10340*/  @!P0 NANOSLEEP.SYNCS 0x989680 ;  /* 0x009896800000895d */ /* 0x002fea0003900000 */
[----:B------:R-:W1:Y:S02]  /*10350*/  @!P0 SYNCS.PHASECHK.TRANS64 P0, [R7+URZ], R2 ;  /* 0x00000002070085a7 */ /* 0x000e64000800007f */
[----:B-1----:R-:W-:Y:S05]  /*10360*/  @!P0 BRA `(.L_x_314) ;  /* 0xfffffffc00f08947 */ /* 0x002fea000383ffff */
[----:B------:R-:W-:Y:S05]  /*10370*/  BRA `(.L_x_324) ;  /* 0xfffffffc00207947 */ /* 0x000fea000383ffff */
.L_x_315:
[----:B0-----:R0:W1:Y:S02]  /*10380*/  SYNCS.PHASECHK.TRANS64.TRYWAIT P0, [R9+URZ], R4 ;  /* 0x00000004090075a7 */ /* 0x001064000800017f */
[----:B-1----:R-:W-:Y:S05]  /*10390*/  @!P0 NANOSLEEP.SYNCS 0x989680 ;  /* 0x009896800000895d */ /* 0x002fea0003900000 */
[----:B------:R-:W1:Y:S02]  /*103a0*/  @!P0 SYNCS.PHASECHK.TRANS64 P0, [R9+URZ], R4 ;  /* 0x00000004090085a7 */ /* 0x000e64000800007f */
[----:B-1----:R-:W-:Y:S05]  /*103b0*/  @!P0 BRA `(.L_x_315) ;  /* 0xfffffffc00f08947 */ /* 0x002fea000383ffff */
[----:B------:R-:W-:Y:S05]  /*103c0*/  BRA `(.L_x_325) ;  /* 0xfffffffc00287947 */ /* 0x000fea000383ffff */
.L_x_326:
[----:B------:R-:W-:-:S00]  /*103d0*/  BRA `(.L_x_326) ;  /* 0xfffffffc00fc7947 */ /* 0x000fc0000383ffff */
[----:B------:R-:W-:-:S00]  /*103e0*/  NOP ;  /* 0x0000000000007918 */ /* 0x000fc00000000000 */
        /* <DEDUP_REMOVED lines=9> */
.L_x_327:


//--------------------- .nv.shared._ZN7cutlass13device_kernelINS_4gemm6kernel13GemmUniversalIN4cute5tupleIJiiiiEEENS1_10collective13CollectiveMmaINS1_37MainloopSm90TmaGmmaWarpSpecializedFP8ILi3ENS5_IJNS4_1CILi1EEESB_SB_EEENS1_35KernelTmaWarpSpecializedCooperativeEEENS5_IJNSA_ILi256EEENSA_ILi128EEENSA_ILi64EEEEEENS_12float_e5m2_tENS5_IJlSB_lEEESJ_SK_NS4_8TiledMMAINS4_8MMA_AtomIJNS4_4SM904GMMA31MMA_64x128x32_F32E5M2E5M2_SS_TNILNSO_7ScaleInE1ELSQ_1EEEEEENS4_6LayoutINS5_IJNSA_ILi2EEESB_SB_EEENS5_IJSB_NSA_ILi0EEESW_EEEEENS5_IJNS4_10UnderscoreESZ_SZ_EEEEENS4_13SM90_TMA_LOADENS4_14ComposedLayoutINS4_7SwizzleILi2ELi4ELi3EEENS4_18smem_ptr_flag_bitsILi8EEENST_INS5_IJNSA_ILi8EEESH_EEENS5_IJSH_SB_EEEEEEEvNS4_8identityES12_S1C_vS1D_EENS_8epilogue10collective6detail29Sm90TmaWarpSpecializedAdapterINS1G_15DefaultEpilogueISJ_SK_SK_NS1F_6thread17LinearCombinationISJ_Li1EffLNS1K_9ScaleType4KindE0ELNS_15FloatRoundStyleE2ESJ_EENS1_15EpilogueDefaultEEEEEvvEEEEvNT_6ParamsE --------------------------
	.section	.nv.shared._ZN7cutlass13device_kernelINS_4gemm6kernel13GemmUniversalIN4cute5tupleIJiiiiEEENS1_10collective13CollectiveMmaINS1_37MainloopSm90TmaGmmaWarpSpecializedFP8ILi3ENS5_IJNS4_1CILi1EEESB_SB_EEENS1_35KernelTmaWarpSpecializedCooperativeEEENS5_IJNSA_ILi256EEENSA_ILi128EEENSA_ILi64EEEEEENS_12float_e5m2_tENS5_IJlSB_lEEESJ_SK_NS4_8TiledMMAINS4_8MMA_AtomIJNS4_4SM904GMMA31MMA_64x128x32_F32E5M2E5M2_SS_TNILNSO_7ScaleInE1ELSQ_1EEEEEENS4_6LayoutINS5_IJNSA_ILi2EEESB_SB_EEENS5_IJSB_NSA_ILi0EEESW_EEEEENS5_IJNS4_10UnderscoreESZ_SZ_EEEEENS4_13SM90_TMA_LOADENS4_14ComposedLayoutINS4_7SwizzleILi2ELi4ELi3EEENS4_18smem_ptr_flag_bitsILi8EEENST_INS5_IJNSA_ILi8EEESH_EEENS5_IJSH_SB_EEEEEEEvNS4_8identityES12_S1C_vS1D_EENS_8epilogue10collective6detail29Sm90TmaWarpSpecializedAdapterINS1G_15DefaultEpilogueISJ_SK_SK_NS1F_6thread17LinearCombinationISJ_Li1EffLNS1K_9ScaleType4KindE0ELNS_15FloatRoundStyleE2ESJ_EENS1_15EpilogueDefaultEEEEEvvEEEEvNT_6ParamsE,"aw",@nobits
	.sectionflags	@""
	.align	16
	.zero		1024


//--------------------- .nv.shared.reserved.0     --------------------------
	.section	.nv.shared.reserved.0,"aw",@nobits
	.weak		__nv_reservedSMEM_offset_0_alias
	.size		__nv_reservedSMEM_offset_0_alias, 0, 0
	.other		__nv_reservedSMEM_offset_0_alias,@"STO_CUDA_RESERVED_SHARED STV_DEFAULT"
__nv_reservedSMEM_offset_0_alias:
	.zero		0


//--------------------- .nv.global                --------------------------
	.section	.nv.global,"aw",@nobits
.nv.global:
	.type		_ZN40_INTERNAL_20e68505_4_k_cu_745cea0a_256204cute1_E,@object
	.size		_ZN40_INTERNAL_20e68505_4_k_cu_745cea0a_256204cute1_E,(_ZN40_INTERNAL_20e68505_4_k_cu_745cea0a_256204cuda3std3__45__cpo6cbeginE - _ZN40_INTERNAL_20e68505_4_k_cu_745cea0a_256204cute1_E)
_ZN40_INTERNAL_20e68505_4_k_cu_745cea0a_256204cute1_E:
	.zero		1
	.type		_ZN40_INTERNAL_20e68505_4_k_cu_745cea0a_256204cuda3std3__45__cpo6cbeginE,@object
	.size		_ZN40_INTERNAL_20e68505_4_k_cu_745cea0a_256204cuda3std3__45__cpo6cbeginE,(_ZN40_INTERNAL_20e68505_4_k_cu_745cea0a_256204cuda3std3__48in_placeE - _ZN40_INTERNAL_20e68505_4_k_cu_745cea0a_256204cuda3std3__45__cpo6cbeginE)
_ZN40_INTERNAL_20e68505_4_k_cu_745cea0a_256204cuda3std3__45__cpo6cbeginE:
	.zero		1
	.type		_ZN40_INTERNAL_20e68505_4_k_cu_745cea0a_256204cuda3std3__48in_placeE,@object
	.size		_ZN40_INTERNAL_20e68505_4_k_cu_745cea0a_256204cuda3std3__48in_placeE,(_ZN40_INTERNAL_20e68505_4_k_cu_745cea0a_256204cuda3std6ranges3__45__cpo9iter_moveE - _ZN40_INTERNAL_20e68505_4_k_cu_745cea0a_256204cuda3std3__48in_placeE)
_ZN40_INTERNAL_20e68505_4_k_cu_745cea0a_256204cuda3std3__48in_placeE:
	.zero		1
	.type		_ZN40_INTERNAL_20e68505_4_k_cu_745cea0a_256204cuda3std6ranges3__45__cpo9iter_moveE,@object
	.size		_ZN40_INTERNAL_20e68505_4_k_cu_745cea0a_256204cuda3std6ranges3__45__cpo9iter_moveE,(_ZN40_INTERNAL_20e68505_4_k_cu_745cea0a_256204cuda3std3__45__cpo5beginE - _ZN40_INTERNAL_20e68505_4_k_cu_745cea0a_256204cuda3std6ranges3__45__cpo9iter_moveE)
_ZN40_INTERNAL_20e68505_4_k_cu_745cea0a_256204cuda3std6ranges3__45__cpo9iter_moveE:
	.zero		1
	.type		_ZN40_INTERNAL_20e68505_4_k_cu_745cea0a_256204cuda3std3__45__cpo5beginE,@object
	.size		_ZN40_INTERNAL_20e68505_4_k_cu_745cea0a_256204cuda3std3__45__cpo5beginE,(_ZN40_INTERNAL_20e68505_4_k_cu_745cea0a_256204cuda3std3__442_GLOBAL__N__20e68505_4_k_cu_745cea0a_256206ignoreE - _ZN40_INTERNAL_20e68505_4_k_cu_745cea0a_256204cuda3std3__45__cpo5beginE)
_ZN40_INTERNAL_20e68505_4_k_cu_745cea0a_256204cuda3std3__45__cpo5beginE:
	.zero		1
	.type		_ZN40_INTERNAL_20e68505_4_k_cu_745cea0a_256204cuda3std3__442_GLOBAL__N__20e68505_4_k_cu_745cea0a_256206ignoreE,@object
	.size		_ZN40_INTERNAL_20e68505_4_k_cu_745cea0a_256204cuda3std3__442_GLOBAL__N__20e68505_4_k_cu_745cea0a_256206ignoreE,(_ZN40_INTERNAL_20e68505_4_k_cu_745cea0a_256204cute7productE - _ZN40_INTERNAL_20e68505_4_k_cu_745cea0a_256204cuda3std3__442_GLOBAL__N__20e68505_4_k_cu_745cea0a_256206ignoreE)
_ZN40_INTERNAL_20e68505_4_k_cu_745cea0a_256204cuda3std3__442_GLOBAL__N__20e68505_4_k_cu_745cea0a_256206ignoreE:
	.zero		1
	.type		_ZN40_INTERNAL_20e68505_4_k_cu_745cea0a_256204cute7productE,@object
	.size		_ZN40_INTERNAL_20e68505_4_k_cu_745cea0a_256204cute7productE,(_ZN40_INTERNAL_20e68505_4_k_cu_745cea0a_256204cuda3std3__45__cpo3endE - _ZN40_INTERNAL_20e68505_4_k_cu_745cea0a_256204cute7productE)
_ZN40_INTERNAL_20e68505_4_k_cu_745cea0a_256204cute7productE:
	.zero		1
	.type		_ZN40_INTERNAL_20e68505_4_k_cu_745cea0a_256204cuda3std3__45__cpo3endE,@object
	.size		_ZN40_INTERNAL_20e68505_4_k_cu_745cea0a_256204cuda3std3__45__cpo3endE,(_ZN40_INTERNAL_20e68505_4_k_cu_745cea0a_256204cuda3std3__419piecewise_constructE - _ZN40_INTERNAL_20e68505_4_k_cu_745cea0a_256204cuda3std3__45__cpo3endE)
_ZN40_INTERNAL_20e68505_4_k_cu_745cea0a_256204cuda3std3__45__cpo3endE:
	.zero		1
	.type		_ZN40_INTERNAL_20e68505_4_k_cu_745cea0a_256204cuda3std3__419piecewise_constructE,@object
	.size		_ZN40_INTERNAL_20e68505_4_k_cu_745cea0a_256204cuda3std3__419piecewise_constructE,(_ZN40_INTERNAL_20e68505_4_k_cu_745cea0a_256204cuda3std3__45__cpo4cendE - _ZN40_INTERNAL_20e68505_4_k_cu_745cea0a_256204cuda3std3__419piecewise_constructE)
_ZN40_INTERNAL_20e68505_4_k_cu_745cea0a_256204cuda3std3__419piecewise_constructE:
	.zero		1
	.type		_ZN40_INTERNAL_20e68505_4_k_cu_745cea0a_256204cuda3std3__45__cpo4cendE,@object
	.size		_ZN40_INTERNAL_20e68505_4_k_cu_745cea0a_256204cuda3std3__45__cpo4cendE,(_ZN40_INTERNAL_20e68505_4_k_cu_745cea0a_256204cuda3std6ranges3__45__cpo4swapE - _ZN40_INTERNAL_20e68505_4_k_cu_745cea0a_256204cuda3std3__45__cpo4cendE)
_ZN40_INTERNAL_20e68505_4_k_cu_745cea0a_256204cuda3std3__45__cpo4cendE:
	.zero		1
	.type		_ZN40_INTERNAL_20e68505_4_k_cu_745cea0a_256204cuda3std6ranges3__45__cpo4swapE,@object
	.size		_ZN40_INTERNAL_20e68505_4_k_cu_745cea0a_256204cuda3std6ranges3__45__cpo4swapE,(.L_7 - _ZN40_INTERNAL_20e68505_4_k_cu_745cea0a_256204cuda3std6ranges3__45__cpo4swapE)
_ZN40_INTERNAL_20e68505_4_k_cu_745cea0a_256204cuda3std6ranges3__45__cpo4swapE:
	.zero		1
.L_7:


//--------------------- .nv.constant0._ZN7cutlass13device_kernelINS_4gemm6kernel13GemmUniversalIN4cute5tupleIJiiiiEEENS1_10collective13CollectiveMmaINS1_37MainloopSm90TmaGmmaWarpSpecializedFP8ILi3ENS5_IJNS4_1CILi1EEESB_SB_EEENS1_35KernelTmaWarpSpecializedCooperativeEEENS5_IJNSA_ILi256EEENSA_ILi128EEENSA_ILi64EEEEEENS_12float_e5m2_tENS5_IJlSB_lEEESJ_SK_NS4_8TiledMMAINS4_8MMA_AtomIJNS4_4SM904GMMA31MMA_64x128x32_F32E5M2E5M2_SS_TNILNSO_7ScaleInE1ELSQ_1EEEEEENS4_6LayoutINS5_IJNSA_ILi2EEESB_SB_EEENS5_IJSB_NSA_ILi0EEESW_EEEEENS5_IJNS4_10UnderscoreESZ_SZ_EEEEENS4_13SM90_TMA_LOADENS4_14ComposedLayoutINS4_7SwizzleILi2ELi4ELi3EEENS4_18smem_ptr_flag_bitsILi8EEENST_INS5_IJNSA_ILi8EEESH_EEENS5_IJSH_SB_EEEEEEEvNS4_8identityES12_S1C_vS1D_EENS_8epilogue10collective6detail29Sm90TmaWarpSpecializedAdapterINS1G_15DefaultEpilogueISJ_SK_SK_NS1F_6thread17LinearCombinationISJ_Li1EffLNS1K_9ScaleType4KindE0ELNS_15FloatRoundStyleE2ESJ_EENS1_15EpilogueDefaultEEEEEvvEEEEvNT_6ParamsE --------------------------
	.section	.nv.constant0._ZN7cutlass13device_kernelINS_4gemm6kernel13GemmUniversalIN4cute5tupleIJiiiiEEENS1_10collective13CollectiveMmaINS1_37MainloopSm90TmaGmmaWarpSpecializedFP8ILi3ENS5_IJNS4_1CILi1EEESB_SB_EEENS1_35KernelTmaWarpSpecializedCooperativeEEENS5_IJNSA_ILi256EEENSA_ILi128EEENSA_ILi64EEEEEENS_12float_e5m2_tENS5_IJlSB_lEEESJ_SK_NS4_8TiledMMAINS4_8MMA_AtomIJNS4_4SM904GMMA31MMA_64x128x32_F32E5M2E5M2_SS_TNILNSO_7ScaleInE1ELSQ_1EEEEEENS4_6LayoutINS5_IJNSA_ILi2EEESB_SB_EEENS5_IJSB_NSA_ILi0EEESW_EEEEENS5_IJNS4_10UnderscoreESZ_SZ_EEEEENS4_13SM90_TMA_LOADENS4_14ComposedLayoutINS4_7SwizzleILi2ELi4ELi3EEENS4_18smem_ptr_flag_bitsILi8EEENST_INS5_IJNSA_ILi8EEESH_EEENS5_IJSH_SB_EEEEEEEvNS4_8identityES12_S1C_vS1D_EENS_8epilogue10collective6detail29Sm90TmaWarpSpecializedAdapterINS1G_15DefaultEpilogueISJ_SK_SK_NS1F_6thread17LinearCombinationISJ_Li1EffLNS1K_9ScaleType4KindE0ELNS_15FloatRoundStyleE2ESJ_EENS1_15EpilogueDefaultEEEEEvvEEEEvNT_6ParamsE,"a",@progbits
	.sectionflags	@""
	.align	4
.nv.constant0._ZN7cutlass13device_kernelINS_4gemm6kernel13GemmUniversalIN4cute5tupleIJiiiiEEENS1_10collective13CollectiveMmaINS1_37MainloopSm90TmaGmmaWarpSpecializedFP8ILi3ENS5_IJNS4_1CILi1EEESB_SB_EEENS1_35KernelTmaWarpSpecializedCooperativeEEENS5_IJNSA_ILi256EEENSA_ILi128EEENSA_ILi64EEEEEENS_12float_e5m2_tENS5_IJlSB_lEEESJ_SK_NS4_8TiledMMAINS4_8MMA_AtomIJNS4_4SM904GMMA31MMA_64x128x32_F32E5M2E5M2_SS_TNILNSO_7ScaleInE1ELSQ_1EEEEEENS4_6LayoutINS5_IJNSA_ILi2EEESB_SB_EEENS5_IJSB_NSA_ILi0EEESW_EEEEENS5_IJNS4_10UnderscoreESZ_SZ_EEEEENS4_13SM90_TMA_LOADENS4_14ComposedLayoutINS4_7SwizzleILi2ELi4ELi3EEENS4_18smem_ptr_flag_bitsILi8EEENST_INS5_IJNSA_ILi8EEESH_EEENS5_IJSH_SB_EEEEEEEvNS4_8identityES12_S1C_vS1D_EENS_8epilogue10collective6detail29Sm90TmaWarpSpecializedAdapterINS1G_15DefaultEpilogueISJ_SK_SK_NS1F_6thread17LinearCombinationISJ_Li1EffLNS1K_9ScaleType4KindE0ELNS_15FloatRoundStyleE2ESJ_EENS1_15EpilogueDefaultEEEEEvvEEEEvNT_6ParamsE:
	.zero		1664


//--------------------- SYMBOLS --------------------------

	.type		.nv.reservedSmem.offset0,@object
	.size		.nv.reservedSmem.offset0,0x4
